//
// Generated by NVIDIA NVVM Compiler
//
// Compiler Build ID: CL-36424714
// Cuda compilation tools, release 13.0, V13.0.88
// Based on NVVM 20.0.0
//

.version 9.0
.target sm_100
.address_size 64

	// .globl	_Z20nbodyCoalescedKernelPK6float4S1_PS_S2_if
.extern .shared .align 16 .b8 sharedPosMass[];

.visible .entry _Z20nbodyCoalescedKernelPK6float4S1_PS_S2_if(
	.param .u64 .ptr .align 1 _Z20nbodyCoalescedKernelPK6float4S1_PS_S2_if_param_0,
	.param .u64 .ptr .align 1 _Z20nbodyCoalescedKernelPK6float4S1_PS_S2_if_param_1,
	.param .u64 .ptr .align 1 _Z20nbodyCoalescedKernelPK6float4S1_PS_S2_if_param_2,
	.param .u64 .ptr .align 1 _Z20nbodyCoalescedKernelPK6float4S1_PS_S2_if_param_3,
	.param .u32 _Z20nbodyCoalescedKernelPK6float4S1_PS_S2_if_param_4,
	.param .f32 _Z20nbodyCoalescedKernelPK6float4S1_PS_S2_if_param_5
)
{
	.reg .pred 	%p<19>;
	.reg .b32 	%r<53>;
	.reg .b32 	%f<298>;
	.reg .b64 	%rd<17>;

	ld.param.u64 	%rd5, [_Z20nbodyCoalescedKernelPK6float4S1_PS_S2_if_param_0];
	ld.param.u64 	%rd2, [_Z20nbodyCoalescedKernelPK6float4S1_PS_S2_if_param_1];
	ld.param.u64 	%rd3, [_Z20nbodyCoalescedKernelPK6float4S1_PS_S2_if_param_2];
	ld.param.u64 	%rd4, [_Z20nbodyCoalescedKernelPK6float4S1_PS_S2_if_param_3];
	ld.param.u32 	%r27, [_Z20nbodyCoalescedKernelPK6float4S1_PS_S2_if_param_4];
	ld.param.f32 	%f84, [_Z20nbodyCoalescedKernelPK6float4S1_PS_S2_if_param_5];
	cvta.to.global.u64 	%rd1, %rd5;
	mov.u32 	%r28, %ctaid.x;
	mov.u32 	%r1, %ntid.x;
	mov.u32 	%r2, %tid.x;
	mad.lo.s32 	%r3, %r28, %r1, %r2;
	setp.ge.s32 	%p1, %r3, %r27;
	@%p1 bra 	$L__BB0_29;
	cvta.to.global.u64 	%rd6, %rd2;
	mul.wide.s32 	%rd7, %r3, 16;
	add.s64 	%rd8, %rd1, %rd7;
	ld.global.v4.f32 	{%f5, %f6, %f7, %f8}, [%rd8];
	add.s64 	%rd9, %rd6, %rd7;
	.pragma "used_bytes_mask 4095";
	ld.global.v4.f32 	{%f9, %f10, %f11, %f86}, [%rd9];
	setp.lt.s32 	%p2, %r27, 1;
	mov.f32 	%f262, 0f00000000;
	mov.f32 	%f263, %f262;
	mov.f32 	%f264, %f262;
	@%p2 bra 	$L__BB0_28;
	mul.f32 	%f12, %f8, 0f2E92C4F8;
	mov.f32 	%f264, 0f00000000;
	mov.b32 	%r47, 0;
	mov.u32 	%r46, %r27;
	mov.f32 	%f263, %f264;
	mov.f32 	%f262, %f264;
$L__BB0_3:
	min.u32 	%r6, %r1, %r46;
	max.u32 	%r7, %r6, 1;
	add.s32 	%r8, %r47, %r2;
	setp.ge.s32 	%p3, %r8, %r27;
	mov.f32 	%f255, 0f00000000;
	mov.f32 	%f256, %f255;
	mov.f32 	%f257, %f255;
	mov.f32 	%f258, %f255;
	@%p3 bra 	$L__BB0_5;
	mul.wide.s32 	%rd10, %r8, 16;
	add.s64 	%rd11, %rd1, %rd10;
	ld.global.v4.f32 	{%f255, %f256, %f257, %f258}, [%rd11];
$L__BB0_5:
	shl.b32 	%r30, %r2, 4;
	mov.u32 	%r31, sharedPosMass;
	add.s32 	%r32, %r31, %r30;
	st.shared.v4.f32 	[%r32], {%f255, %f256, %f257, %f258};
	bar.sync 	0;
	setp.eq.s32 	%p4, %r27, %r47;
	@%p4 bra 	$L__BB0_27;
	setp.lt.u32 	%p5, %r6, 4;
	mov.b32 	%r52, 0;
	@%p5 bra 	$L__BB0_17;
	and.b32  	%r35, %r7, -4;
	neg.s32 	%r50, %r35;
	sub.s32 	%r36, %r3, %r47;
	add.s32 	%r48, %r36, -3;
	add.s32 	%r49, %r31, 32;
$L__BB0_8:
	.pragma "nounroll";
	add.s32 	%r14, %r48, 2;
	setp.eq.s32 	%p6, %r14, -1;
	@%p6 bra 	$L__BB0_10;
	ld.shared.v4.f32 	{%f90, %f91, %f92, %f93}, [%r49+-32];
	sub.f32 	%f94, %f90, %f5;
	sub.f32 	%f95, %f91, %f6;
	sub.f32 	%f96, %f92, %f7;
	mul.f32 	%f97, %f95, %f95;
	fma.rn.f32 	%f98, %f94, %f94, %f97;
	fma.rn.f32 	%f99, %f96, %f96, %f98;
	add.f32 	%f100, %f99, 0f3A83126F;
	sqrt.rn.f32 	%f101, %f100;
	mul.f32 	%f102, %f101, %f100;
	rcp.rn.f32 	%f103, %f102;
	mul.f32 	%f104, %f12, %f93;
	mul.f32 	%f105, %f104, %f103;
	mul.f32 	%f106, %f94, %f105;
	div.rn.f32 	%f107, %f106, %f8;
	add.f32 	%f262, %f262, %f107;
	mul.f32 	%f108, %f95, %f105;
	div.rn.f32 	%f109, %f108, %f8;
	add.f32 	%f263, %f263, %f109;
	mul.f32 	%f110, %f96, %f105;
	div.rn.f32 	%f111, %f110, %f8;
	add.f32 	%f264, %f264, %f111;
$L__BB0_10:
	setp.eq.s32 	%p7, %r48, -2;
	@%p7 bra 	$L__BB0_12;
	ld.shared.v4.f32 	{%f112, %f113, %f114, %f115}, [%r49+-16];
	sub.f32 	%f116, %f112, %f5;
	sub.f32 	%f117, %f113, %f6;
	sub.f32 	%f118, %f114, %f7;
	mul.f32 	%f119, %f117, %f117;
	fma.rn.f32 	%f120, %f116, %f116, %f119;
	fma.rn.f32 	%f121, %f118, %f118, %f120;
	add.f32 	%f122, %f121, 0f3A83126F;
	sqrt.rn.f32 	%f123, %f122;
	mul.f32 	%f124, %f123, %f122;
	rcp.rn.f32 	%f125, %f124;
	mul.f32 	%f126, %f12, %f115;
	mul.f32 	%f127, %f126, %f125;
	mul.f32 	%f128, %f116, %f127;
	div.rn.f32 	%f129, %f128, %f8;
	add.f32 	%f262, %f262, %f129;
	mul.f32 	%f130, %f117, %f127;
	div.rn.f32 	%f131, %f130, %f8;
	add.f32 	%f263, %f263, %f131;
	mul.f32 	%f132, %f118, %f127;
	div.rn.f32 	%f133, %f132, %f8;
	add.f32 	%f264, %f264, %f133;
$L__BB0_12:
	setp.eq.s32 	%p8, %r14, 1;
	@%p8 bra 	$L__BB0_14;
	ld.shared.v4.f32 	{%f134, %f135, %f136, %f137}, [%r49];
	sub.f32 	%f138, %f134, %f5;
	sub.f32 	%f139, %f135, %f6;
	sub.f32 	%f140, %f136, %f7;
	mul.f32 	%f141, %f139, %f139;
	fma.rn.f32 	%f142, %f138, %f138, %f141;
	fma.rn.f32 	%f143, %f140, %f140, %f142;
	add.f32 	%f144, %f143, 0f3A83126F;
	sqrt.rn.f32 	%f145, %f144;
	mul.f32 	%f146, %f145, %f144;
	rcp.rn.f32 	%f147, %f146;
	mul.f32 	%f148, %f12, %f137;
	mul.f32 	%f149, %f148, %f147;
	mul.f32 	%f150, %f138, %f149;
	div.rn.f32 	%f151, %f150, %f8;
	add.f32 	%f262, %f262, %f151;
	mul.f32 	%f152, %f139, %f149;
	div.rn.f32 	%f153, %f152, %f8;
	add.f32 	%f263, %f263, %f153;
	mul.f32 	%f154, %f140, %f149;
	div.rn.f32 	%f155, %f154, %f8;
	add.f32 	%f264, %f264, %f155;
$L__BB0_14:
	setp.eq.s32 	%p9, %r14, 2;
	@%p9 bra 	$L__BB0_16;
	ld.shared.v4.f32 	{%f156, %f157, %f158, %f159}, [%r49+16];
	sub.f32 	%f160, %f156, %f5;
	sub.f32 	%f161, %f157, %f6;
	sub.f32 	%f162, %f158, %f7;
	mul.f32 	%f163, %f161, %f161;
	fma.rn.f32 	%f164, %f160, %f160, %f163;
	fma.rn.f32 	%f165, %f162, %f162, %f164;
	add.f32 	%f166, %f165, 0f3A83126F;
	sqrt.rn.f32 	%f167, %f166;
	mul.f32 	%f168, %f167, %f166;
	rcp.rn.f32 	%f169, %f168;
	mul.f32 	%f170, %f12, %f159;
	mul.f32 	%f171, %f170, %f169;
	mul.f32 	%f172, %f160, %f171;
	div.rn.f32 	%f173, %f172, %f8;
	add.f32 	%f262, %f262, %f173;
	mul.f32 	%f174, %f161, %f171;
	div.rn.f32 	%f175, %f174, %f8;
	add.f32 	%f263, %f263, %f175;
	mul.f32 	%f176, %f162, %f171;
	div.rn.f32 	%f177, %f176, %f8;
	add.f32 	%f264, %f264, %f177;
$L__BB0_16:
	and.b32  	%r52, %r7, 2044;
	add.s32 	%r50, %r50, 4;
	add.s32 	%r49, %r49, 64;
	add.s32 	%r48, %r48, -4;
	setp.ne.s32 	%p10, %r50, 0;
	@%p10 bra 	$L__BB0_8;
$L__BB0_17:
	and.b32  	%r20, %r7, 3;
	setp.eq.s32 	%p11, %r20, 0;
	@%p11 bra 	$L__BB0_27;
	setp.eq.s32 	%p12, %r20, 1;
	@%p12 bra 	$L__BB0_24;
	add.s32 	%r21, %r52, %r47;
	setp.eq.s32 	%p13, %r21, %r3;
	shl.b32 	%r38, %r52, 4;
	mov.u32 	%r39, sharedPosMass;
	add.s32 	%r22, %r39, %r38;
	@%p13 bra 	$L__BB0_21;
	ld.shared.v4.f32 	{%f179, %f180, %f181, %f182}, [%r22];
	sub.f32 	%f183, %f179, %f5;
	sub.f32 	%f184, %f180, %f6;
	sub.f32 	%f185, %f181, %f7;
	mul.f32 	%f186, %f184, %f184;
	fma.rn.f32 	%f187, %f183, %f183, %f186;
	fma.rn.f32 	%f188, %f185, %f185, %f187;
	add.f32 	%f189, %f188, 0f3A83126F;
	sqrt.rn.f32 	%f190, %f189;
	mul.f32 	%f191, %f190, %f189;
	rcp.rn.f32 	%f192, %f191;
	mul.f32 	%f193, %f12, %f182;
	mul.f32 	%f194, %f193, %f192;
	mul.f32 	%f195, %f183, %f194;
	div.rn.f32 	%f196, %f195, %f8;
	add.f32 	%f262, %f262, %f196;
	mul.f32 	%f197, %f184, %f194;
	div.rn.f32 	%f198, %f197, %f8;
	add.f32 	%f263, %f263, %f198;
	mul.f32 	%f199, %f185, %f194;
	div.rn.f32 	%f200, %f199, %f8;
	add.f32 	%f264, %f264, %f200;
$L__BB0_21:
	add.s32 	%r40, %r21, 1;
	setp.eq.s32 	%p14, %r40, %r3;
	@%p14 bra 	$L__BB0_23;
	ld.shared.v4.f32 	{%f201, %f202, %f203, %f204}, [%r22+16];
	sub.f32 	%f205, %f201, %f5;
	sub.f32 	%f206, %f202, %f6;
	sub.f32 	%f207, %f203, %f7;
	mul.f32 	%f208, %f206, %f206;
	fma.rn.f32 	%f209, %f205, %f205, %f208;
	fma.rn.f32 	%f210, %f207, %f207, %f209;
	add.f32 	%f211, %f210, 0f3A83126F;
	sqrt.rn.f32 	%f212, %f211;
	mul.f32 	%f213, %f212, %f211;
	rcp.rn.f32 	%f214, %f213;
	mul.f32 	%f215, %f12, %f204;
	mul.f32 	%f216, %f215, %f214;
	mul.f32 	%f217, %f205, %f216;
	div.rn.f32 	%f218, %f217, %f8;
	add.f32 	%f262, %f262, %f218;
	mul.f32 	%f219, %f206, %f216;
	div.rn.f32 	%f220, %f219, %f8;
	add.f32 	%f263, %f263, %f220;
	mul.f32 	%f221, %f207, %f216;
	div.rn.f32 	%f222, %f221, %f8;
	add.f32 	%f264, %f264, %f222;
$L__BB0_23:
	add.s32 	%r52, %r52, 2;
$L__BB0_24:
	and.b32  	%r41, %r7, 1;
	setp.eq.b32 	%p15, %r41, 1;
	not.pred 	%p16, %p15;
	@%p16 bra 	$L__BB0_27;
	add.s32 	%r42, %r52, %r47;
	setp.eq.s32 	%p17, %r42, %r3;
	@%p17 bra 	$L__BB0_27;
	shl.b32 	%r43, %r52, 4;
	mov.u32 	%r44, sharedPosMass;
	add.s32 	%r45, %r44, %r43;
	ld.shared.v4.f32 	{%f223, %f224, %f225, %f226}, [%r45];
	sub.f32 	%f227, %f223, %f5;
	sub.f32 	%f228, %f224, %f6;
	sub.f32 	%f229, %f225, %f7;
	mul.f32 	%f230, %f228, %f228;
	fma.rn.f32 	%f231, %f227, %f227, %f230;
	fma.rn.f32 	%f232, %f229, %f229, %f231;
	add.f32 	%f233, %f232, 0f3A83126F;
	sqrt.rn.f32 	%f234, %f233;
	mul.f32 	%f235, %f234, %f233;
	rcp.rn.f32 	%f236, %f235;
	mul.f32 	%f237, %f12, %f226;
	mul.f32 	%f238, %f237, %f236;
	mul.f32 	%f239, %f227, %f238;
	div.rn.f32 	%f240, %f239, %f8;
	add.f32 	%f262, %f262, %f240;
	mul.f32 	%f241, %f228, %f238;
	div.rn.f32 	%f242, %f241, %f8;
	add.f32 	%f263, %f263, %f242;
	mul.f32 	%f243, %f229, %f238;
	div.rn.f32 	%f244, %f243, %f8;
	add.f32 	%f264, %f264, %f244;
$L__BB0_27:
	bar.sync 	0;
	add.s32 	%r47, %r47, %r1;
	setp.lt.s32 	%p18, %r47, %r27;
	sub.s32 	%r46, %r46, %r1;
	@%p18 bra 	$L__BB0_3;
$L__BB0_28:
	fma.rn.f32 	%f245, %f84, %f262, %f9;
	fma.rn.f32 	%f246, %f84, %f263, %f10;
	fma.rn.f32 	%f247, %f84, %f264, %f11;
	fma.rn.f32 	%f248, %f84, %f245, %f5;
	fma.rn.f32 	%f249, %f84, %f246, %f6;
	fma.rn.f32 	%f250, %f84, %f247, %f7;
	cvta.to.global.u64 	%rd12, %rd4;
	mul.wide.s32 	%rd13, %r3, 16;
	add.s64 	%rd14, %rd12, %rd13;
	mov.f32 	%f251, 0f00000000;
	st.global.v4.f32 	[%rd14], {%f245, %f246, %f247, %f251};
	cvta.to.global.u64 	%rd15, %rd3;
	add.s64 	%rd16, %rd15, %rd13;
	st.global.v4.f32 	[%rd16], {%f248, %f249, %f250, %f8};
$L__BB0_29:
	ret;

}


// ===== COMPILED SASS (sm_100) =====

	.target	sm_100

	.elftype	@"ET_EXEC"


//--------------------- .note.nv.tkinfo           --------------------------
	.section	.note.nv.tkinfo,"",@"SHT_NOTE"
	.sectionflags	@"SHF_NOTE_NV_TKINFO"
	.tkinfo
        /*0018*/ 	.word	0x00000002
        /*0030*/ 	.string	""
        /*0030*/ 	.string	"ptxas"
        /*0030*/ 	.string	"Cuda compilation tools, release 13.0, V13.0.88"
        /*0030*/ 	.string	"Build cuda_13.0.r13.0/compiler.36424714_0"
        /*0030*/ 	.string	"-arch sm_100 -m 64 "



//--------------------- .note.nv.cuinfo           --------------------------
	.section	.note.nv.cuinfo,"",@"SHT_NOTE"
	.sectionflags	@"SHF_NOTE_NV_CUINFO"
        /*0018*/ 	.short	0x0002
        /*001a*/ 	.short	0x0064
        /*001c*/ 	.short	0x0082
	.zero		2


//--------------------- .nv.info                  --------------------------
	.section	.nv.info,"",@"SHT_CUDA_INFO"
	.align	4


	//----- nvinfo : EIATTR_REGCOUNT
	.align		4
        /*0000*/ 	.byte	0x04, 0x2f
        /*0002*/ 	.short	(.L_1 - .L_0)
	.align		4
.L_0:
        /*0004*/ 	.word	index@(_Z20nbodyCoalescedKernelPK6float4S1_PS_S2_if)
        /*0008*/ 	.word	0x00000020


	//----- nvinfo : EIATTR_FRAME_SIZE
	.align		4
.L_1:
        /*000c*/ 	.byte	0x04, 0x11
        /*000e*/ 	.short	(.L_3 - .L_2)
	.align		4
.L_2:
        /*0010*/ 	.word	index@($__internal_2_$__cuda_sm3x_div_rn_noftz_f32_slowpath)
        /*0014*/ 	.word	0x00000000


	//----- nvinfo : EIATTR_FRAME_SIZE
	.align		4
.L_3:
        /*0018*/ 	.byte	0x04, 0x11
        /*001a*/ 	.short	(.L_5 - .L_4)
	.align		4
.L_4:
        /*001c*/ 	.word	index@($__internal_1_$__cuda_sm20_sqrt_rn_f32_slowpath)
        /*0020*/ 	.word	0x00000000


	//----- nvinfo : EIATTR_FRAME_SIZE
	.align		4
.L_5:
        /*0024*/ 	.byte	0x04, 0x11
        /*0026*/ 	.short	(.L_7 - .L_6)
	.align		4
.L_6:
        /*0028*/ 	.word	index@($__internal_0_$__cuda_sm20_rcp_rn_f32_slowpath)
        /*002c*/ 	.word	0x00000000


	//----- nvinfo : EIATTR_FRAME_SIZE
	.align		4
.L_7:
        /*0030*/ 	.byte	0x04, 0x11
        /*0032*/ 	.short	(.L_9 - .L_8)
	.align		4
.L_8:
        /*0034*/ 	.word	index@(_Z20nbodyCoalescedKernelPK6float4S1_PS_S2_if)
        /*0038*/ 	.word	0x00000000


	//----- nvinfo : EIATTR_MIN_STACK_SIZE
	.align		4
.L_9:
        /*003c*/ 	.byte	0x04, 0x12
        /*003e*/ 	.short	(.L_11 - .L_10)
	.align		4
.L_10:
        /*0040*/ 	.word	index@(_Z20nbodyCoalescedKernelPK6float4S1_PS_S2_if)
        /*0044*/ 	.word	0x00000000
.L_11:


//--------------------- .nv.compat                --------------------------
	.section	.nv.compat,"",@"SHT_CUDA_COMPAT_INFO"
	.align	4
        /*0000*/ 	.byte	0x02, 0x09, 0x00, 0x00, 0x02, 0x02, 0x01, 0x00, 0x02, 0x05, 0x05, 0x00, 0x03, 0x07, 0x01, 0x01
        /*0010*/ 	.byte	0x02, 0x03, 0x00, 0x00, 0x02, 0x06, 0x01, 0x00, 0x04, 0x0b, 0x08, 0x00, 0x01, 0x00, 0x00, 0x00
        /*0020*/ 	.byte	0x00, 0x00, 0x00, 0x00


//--------------------- .nv.info._Z20nbodyCoalescedKernelPK6float4S1_PS_S2_if --------------------------
	.section	.nv.info._Z20nbodyCoalescedKernelPK6float4S1_PS_S2_if,"",@"SHT_CUDA_INFO"
	.sectionflags	@""
	.align	4


	//----- nvinfo : EIATTR_CUDA_API_VERSION
	.align		4
        /*0000*/ 	.byte	0x04, 0x37
        /*0002*/ 	.short	(.L_13 - .L_12)
.L_12:
        /*0004*/ 	.word	0x00000082


	//----- nvinfo : EIATTR_KPARAM_INFO
	.align		4
.L_13:
        /*0008*/ 	.byte	0x04, 0x17
        /*000a*/ 	.short	(.L_15 - .L_14)
.L_14:
        /*000c*/ 	.word	0x00000000
        /*0010*/ 	.short	0x0005
        /*0012*/ 	.short	0x0024
        /*0014*/ 	.byte	0x00, 0xf0, 0x11, 0x00


	//----- nvinfo : EIATTR_KPARAM_INFO
	.align		4
.L_15:
        /*0018*/ 	.byte	0x04, 0x17
        /*001a*/ 	.short	(.L_17 - .L_16)
.L_16:
        /*001c*/ 	.word	0x00000000
        /*0020*/ 	.short	0x0004
        /*0022*/ 	.short	0x0020
        /*0024*/ 	.byte	0x00, 0xf0, 0x11, 0x00


	//----- nvinfo : EIATTR_KPARAM_INFO
	.align		4
.L_17:
        /*0028*/ 	.byte	0x04, 0x17
        /*002a*/ 	.short	(.L_19 - .L_18)
.L_18:
        /*002c*/ 	.word	0x00000000
        /*0030*/ 	.short	0x0003
        /*0032*/ 	.short	0x0018
        /*0034*/ 	.byte	0x00, 0xf5, 0x21, 0x00


	//----- nvinfo : EIATTR_KPARAM_INFO
	.align		4
.L_19:
        /*0038*/ 	.byte	0x04, 0x17
        /*003a*/ 	.short	(.L_21 - .L_20)
.L_20:
        /*003c*/ 	.word	0x00000000
        /*0040*/ 	.short	0x0002
        /*0042*/ 	.short	0x0010
        /*0044*/ 	.byte	0x00, 0xf5, 0x21, 0x00


	//----- nvinfo : EIATTR_KPARAM_INFO
	.align		4
.L_21:
        /*0048*/ 	.byte	0x04, 0x17
        /*004a*/ 	.short	(.L_23 - .L_22)
.L_22:
        /*004c*/ 	.word	0x00000000
        /*0050*/ 	.short	0x0001
        /*0052*/ 	.short	0x0008
        /*0054*/ 	.byte	0x00, 0xf5, 0x21, 0x00


	//----- nvinfo : EIATTR_KPARAM_INFO
	.align		4
.L_23:
        /*0058*/ 	.byte	0x04, 0x17
        /*005a*/ 	.short	(.L_25 - .L_24)
.L_24:
        /*005c*/ 	.word	0x00000000
        /*0060*/ 	.short	0x0000
        /*0062*/ 	.short	0x0000
        /*0064*/ 	.byte	0x00, 0xf5, 0x21, 0x00


	//----- nvinfo : EIATTR_SPARSE_MMA_MASK
	.align		4
.L_25:
        /*0068*/ 	.byte	0x03, 0x50
        /*006a*/ 	.short	0x0000


	//----- nvinfo : EIATTR_MAXREG_COUNT
	.align		4
        /*006c*/ 	.byte	0x03, 0x1b
        /*006e*/ 	.short	0x00ff


	//----- nvinfo : EIATTR_NUM_BARRIERS
	.align		4
        /*0070*/ 	.byte	0x02, 0x4c
        /*0072*/ 	.byte	0x01
	.zero		1


	//----- nvinfo : EIATTR_MERCURY_ISA_VERSION
	.align		4
        /*0074*/ 	.byte	0x03, 0x5f
        /*0076*/ 	.short	0x0101


	//----- nvinfo : EIATTR_UNUSED_LOAD_BYTE_OFFSET
	.align		4
        /*0078*/ 	.byte	0x04, 0x44
        /*007a*/ 	.short	(.L_27 - .L_26)


	//   ....[0]....
.L_26:
        /*007c*/ 	.word	0x000000c0
        /*0080*/ 	.word	0x00000fff


	//----- nvinfo : EIATTR_VRC_CTA_INIT_COUNT
	.align		4
.L_27:
        /*0084*/ 	.byte	0x02, 0x4a
	.zero		1
	.zero		1


	//----- nvinfo : EIATTR_EXIT_INSTR_OFFSETS
	.align		4
        /*0088*/ 	.byte	0x04, 0x1c
        /*008a*/ 	.short	(.L_29 - .L_28)


	//   ....[0]....
.L_28:
        /*008c*/ 	.word	0x00000070


	//   ....[1]....
        /*0090*/ 	.word	0x00002b80


	//----- nvinfo : EIATTR_CRS_STACK_SIZE
	.align		4
.L_29:
        /*0094*/ 	.byte	0x04, 0x1e
        /*0096*/ 	.short	(.L_31 - .L_30)
.L_30:
        /*0098*/ 	.word	0x00000000


	//----- nvinfo : EIATTR_CBANK_PARAM_SIZE
	.align		4
.L_31:
        /*009c*/ 	.byte	0x03, 0x19
        /*009e*/ 	.short	0x0028


	//----- nvinfo : EIATTR_PARAM_CBANK
	.align		4
        /*00a0*/ 	.byte	0x04, 0x0a
        /*00a2*/ 	.short	(.L_33 - .L_32)
	.align		4
.L_32:
        /*00a4*/ 	.word	index@(.nv.constant0._Z20nbodyCoalescedKernelPK6float4S1_PS_S2_if)
        /*00a8*/ 	.short	0x0380
        /*00aa*/ 	.short	0x0028


	//----- nvinfo : EIATTR_SW_WAR
	.align		4
.L_33:
        /*00ac*/ 	.byte	0x04, 0x36
        /*00ae*/ 	.short	(.L_35 - .L_34)
.L_34:
        /*00b0*/ 	.word	0x00000008
.L_35:


//--------------------- .nv.callgraph             --------------------------
	.section	.nv.callgraph,"",@"SHT_CUDA_CALLGRAPH"
	.align	4
	.sectionentsize	8
	.align		4
        /*0000*/ 	.word	0x00000000
	.align		4
        /*0004*/ 	.word	0xffffffff
	.align		4
        /*0008*/ 	.word	0x00000000
	.align		4
        /*000c*/ 	.word	0xfffffffe
	.align		4
        /*0010*/ 	.word	0x00000000
	.align		4
        /*0014*/ 	.word	0xfffffffd
	.align		4
        /*0018*/ 	.word	0x00000000
	.align		4
        /*001c*/ 	.word	0xfffffffc


//--------------------- .text._Z20nbodyCoalescedKernelPK6float4S1_PS_S2_if --------------------------
	.section	.text._Z20nbodyCoalescedKernelPK6float4S1_PS_S2_if,"ax",@progbits
	.align	128
        .global         _Z20nbodyCoalescedKernelPK6float4S1_PS_S2_if
        .type           _Z20nbodyCoalescedKernelPK6float4S1_PS_S2_if,@function
        .size           _Z20nbodyCoalescedKernelPK6float4S1_PS_S2_if,(.L_x_122 - _Z20nbodyCoalescedKernelPK6float4S1_PS_S2_if)
        .other          _Z20nbodyCoalescedKernelPK6float4S1_PS_S2_if,@"STO_CUDA_ENTRY STV_DEFAULT"
_Z20nbodyCoalescedKernelPK6float4S1_PS_S2_if:
.text._Z20nbodyCoalescedKernelPK6float4S1_PS_S2_if:
[----:B------:R-:W-:Y:S01]  /*0000*/  LDC R1, c[0x0][0x37c] ;  /* 0x0000df00ff017b82 */ /* 0x000fe20000000800 */
[----:B------:R-:W0:Y:S01]  /*0010*/  S2R R0, SR_TID.X ;  /* 0x0000000000007919 */ /* 0x000e220000002100 */
[----:B------:R-:W0:Y:S01]  /*0020*/  LDCU UR11, c[0x0][0x360] ;  /* 0x00006c00ff0b77ac */ /* 0x000e220008000800 */
[----:B------:R-:W0:Y:S01]  /*0030*/  S2R R3, SR_CTAID.X ;  /* 0x0000000000037919 */ /* 0x000e220000002500 */
[----:B------:R-:W1:Y:S01]  /*0040*/  LDCU UR4, c[0x0][0x3a0] ;  /* 0x00007400ff0477ac */ /* 0x000e620008000800 */
[----:B0-----:R-:W-:-:S05]  /*0050*/  IMAD R2, R3, UR11, R0 ;  /* 0x0000000b03027c24 */ /* 0x001fca000f8e0200 */
[----:B-1----:R-:W-:-:S13]  /*0060*/  ISETP.GE.AND P0, PT, R2, UR4, PT ;  /* 0x0000000402007c0c */ /* 0x002fda000bf06270 */
[----:B------:R-:W-:Y:S05]  /*0070*/  @P0 EXIT ;  /* 0x000000000000094d */ /* 0x000fea0003800000 */
[----:B------:R-:W0:Y:S01]  /*0080*/  LDC.64 R8, c[0x0][0x388] ;  /* 0x0000e200ff087b82 */ /* 0x000e220000000a00 */
[----:B------:R-:W1:Y:S07]  /*0090*/  LDCU.64 UR12, c[0x0][0x358] ;  /* 0x00006b00ff0c77ac */ /* 0x000e6e0008000a00 */
[----:B------:R-:W2:Y:S01]  /*00a0*/  LDC.64 R12, c[0x0][0x380] ;  /* 0x0000e000ff0c7b82 */ /* 0x000ea20000000a00 */
[----:B0-----:R-:W-:-:S06]  /*00b0*/  IMAD.WIDE R8, R2, 0x10, R8 ;  /* 0x0000001002087825 */ /* 0x001fcc00078e0208 */
[----:B-1----:R-:W5:Y:S01]  /*00c0*/  LDG.E.128 R8, desc[UR12][R8.64] ;  /* 0x0000000c08087981 */ /* 0x002f62000c1e1d00 */
[----:B--2---:R-:W-:-:S06]  /*00d0*/  IMAD.WIDE R12, R2, 0x10, R12 ;  /* 0x00000010020c7825 */ /* 0x004fcc00078e020c */
[----:B------:R-:W5:Y:S01]  /*00e0*/  LDG.E.128 R12, desc[UR12][R12.64] ;  /* 0x0000000c0c0c7981 */ /* 0x000f62000c1e1d00 */
[----:B------:R-:W-:Y:S01]  /*00f0*/  UISETP.GE.AND UP0, UPT, UR4, 0x1, UPT ;  /* 0x000000010400788c */ /* 0x000fe2000bf06270 */
[----:B------:R-:W-:Y:S02]  /*0100*/  HFMA2 R5, -RZ, RZ, 0, 0 ;  /* 0x00000000ff057431 */ /* 0x000fe400000001ff */
[----:B------:R-:W-:Y:S01]  /*0110*/  HFMA2 R3, -RZ, RZ, 0, 0 ;  /* 0x00000000ff037431 */ /* 0x000fe200000001ff */
[----:B------:R-:W-:-:S05]  /*0120*/  MOV R6, RZ ;  /* 0x000000ff00067202 */ /* 0x000fca0000000f00 */
[----:B------:R-:W-:Y:S05]  /*0130*/  BRA.U !UP0, `(.L_x_0) ;  /* 0x0000002908587547 */ /* 0x000fea000b800000 */
[----:B-----5:R-:W-:Y:S01]  /*0140*/  FMUL R4, R15, 6.6743000015634379452e-11 ;  /* 0x2e92c4f80f047820 */ /* 0x020fe20000400000 */
[----:B------:R-:W-:Y:S01]  /*0150*/  MOV R3, RZ ;  /* 0x000000ff00037202 */ /* 0x000fe20000000f00 */
[----:B------:R-:W0:Y:S01]  /*0160*/  LDCU UR10, c[0x0][0x3a0] ;  /* 0x00007400ff0a77ac */ /* 0x000e220008000800 */
[----:B------:R-:W-:Y:S02]  /*0170*/  MOV R6, RZ ;  /* 0x000000ff00067202 */ /* 0x000fe40000000f00 */
[----:B------:R-:W-:Y:S01]  /*0180*/  MOV R5, RZ ;  /* 0x000000ff00057202 */ /* 0x000fe20000000f00 */
[----:B------:R-:W-:-:S06]  /*0190*/  UMOV UR4, URZ ;  /* 0x000000ff00047c82 */ /* 0x000fcc0008000000 */
.L_x_102:
[----:B-1----:R-:W1:Y:S01]  /*01a0*/  LDCU UR7, c[0x0][0x3a0] ;  /* 0x00007400ff0777ac */ /* 0x002e620008000800 */
[----:B------:R-:W-:Y:S02]  /*01b0*/  IADD3 R7, PT, PT, R0, UR4, RZ ;  /* 0x0000000400077c10 */ /* 0x000fe4000fffe0ff */
[----:B------:R-:W-:Y:S02]  /*01c0*/  CS2R R16, SRZ ;  /* 0x0000000000107805 */ /* 0x000fe4000001ff00 */
[----:B------:R-:W-:Y:S02]  /*01d0*/  CS2R R18, SRZ ;  /* 0x0000000000127805 */ /* 0x000fe4000001ff00 */
[----:B-1----:R-:W-:-:S13]  /*01e0*/  ISETP.GE.AND P0, PT, R7, UR7, PT ;  /* 0x0000000707007c0c */ /* 0x002fda000bf06270 */
[----:B------:R-:W1:Y:S02]  /*01f0*/  @!P0 LDC.64 R20, c[0x0][0x380] ;  /* 0x0000e000ff148b82 */ /* 0x000e640000000a00 */
[----:B-1----:R-:W-:-:S05]  /*0200*/  @!P0 IMAD.WIDE R20, R7, 0x10, R20 ;  /* 0x0000001007148825 */ /* 0x002fca00078e0214 */
[----:B------:R-:W2:Y:S01]  /*0210*/  @!P0 LDG.E.128 R16, desc[UR12][R20.64] ;  /* 0x0000000c14108981 */ /* 0x000ea2000c1e1d00 */
[----:B------:R-:W1:Y:S01]  /*0220*/  S2UR UR6, SR_CgaCtaId ;  /* 0x00000000000679c3 */ /* 0x000e620000008800 */
[----:B------:R-:W-:Y:S01]  /*0230*/  UMOV UR5, 0x400 ;  /* 0x0000040000057882 */ /* 0x000fe20000000000 */
[----:B------:R-:W-:Y:S02]  /*0240*/  UISETP.NE.AND UP0, UPT, UR4, UR7, UPT ;  /* 0x000000070400728c */ /* 0x000fe4000bf05270 */
[----:B-1----:R-:W-:-:S06]  /*0250*/  ULEA UR6, UR6, UR5, 0x18 ;  /* 0x0000000506067291 */ /* 0x002fcc000f8ec0ff */
[----:B------:R-:W-:-:S05]  /*0260*/  LEA R7, R0, UR6, 0x4 ;  /* 0x0000000600077c11 */ /* 0x000fca000f8e20ff */
[----:B--2---:R1:W-:Y:S01]  /*0270*/  STS.128 [R7], R16 ;  /* 0x0000001007007388 */ /* 0x0043e20000000c00 */
[----:B------:R-:W-:Y:S06]  /*0280*/  BAR.SYNC.DEFER_BLOCKING 0x0 ;  /* 0x0000000000007b1d */ /* 0x000fec0000010000 */
[----:B------:R-:W-:Y:S05]  /*0290*/  BRA.U !UP0, `(.L_x_1) ;  /* 0x0000002508e87547 */ /* 0x000fea000b800000 */
[----:B0-----:R-:W-:-:S04]  /*02a0*/  UISETP.LT.U32.AND UP0, UPT, UR11, UR10, UPT ;  /* 0x0000000a0b00728c */ /* 0x001fc8000bf01070 */
[----:B------:R-:W-:-:S04]  /*02b0*/  USEL UR5, UR11, UR10, UP0 ;  /* 0x0000000a0b057287 */ /* 0x000fc80008000000 */
[----:B------:R-:W-:-:S04]  /*02c0*/  UISETP.LT.U32.AND UP0, UPT, UR5, 0x1, UPT ;  /* 0x000000010500788c */ /* 0x000fc8000bf01070 */
[----:B------:R-:W-:Y:S02]  /*02d0*/  USEL UR7, UR5, 0x1, !UP0 ;  /* 0x0000000105077887 */ /* 0x000fe4000c000000 */
[----:B------:R-:W-:-:S03]  /*02e0*/  UISETP.GE.U32.AND UP0, UPT, UR5, 0x4, UPT ;  /* 0x000000040500788c */ /* 0x000fc6000bf06070 */
[----:B------:R-:W-:-:S06]  /*02f0*/  UMOV UR5, URZ ;  /* 0x000000ff00057c82 */ /* 0x000fcc0008000000 */
[----:B------:R-:W-:Y:S05]  /*0300*/  BRA.U !UP0, `(.L_x_2) ;  /* 0x0000001508907547 */ /* 0x000fea000b800000 */
[----:B-1----:R-:W-:Y:S01]  /*0310*/  MOV R7, UR4 ;  /* 0x0000000400077c02 */ /* 0x002fe20008000f00 */
[----:B------:R-:W-:Y:S02]  /*0320*/  ULOP3.LUT UR5, UR7, 0xfffffffc, URZ, 0xc0, !UPT ;  /* 0xfffffffc07057892 */ /* 0x000fe4000f8ec0ff */
[----:B------:R-:W-:Y:S01]  /*0330*/  UIADD3 UR6, UPT, UPT, UR6, 0x20, URZ ;  /* 0x0000002006067890 */ /* 0x000fe2000fffe0ff */
[----:B------:R-:W-:Y:S01]  /*0340*/  IADD3 R7, PT, PT, R2, -0x3, -R7 ;  /* 0xfffffffd02077810 */ /* 0x000fe20007ffe807 */
[----:B------:R-:W-:-:S12]  /*0350*/  UIADD3 UR5, UPT, UPT, -UR5, URZ, URZ ;  /* 0x000000ff05057290 */ /* 0x000fd8000fffe1ff */
.L_x_59:
[----:B------:R-:W-:Y:S01]  /*0360*/  IADD3 R20, PT, PT, R7, 0x2, RZ ;  /* 0x0000000207147810 */ /* 0x000fe20007ffe0ff */
[----:B------:R-:W-:Y:S01]  /*0370*/  UIADD3 UR5, UPT, UPT, UR5, 0x4, URZ ;  /* 0x0000000405057890 */ /* 0x000fe2000fffe0ff */
[----:B------:R-:W-:Y:S02]  /*0380*/  BSSY.RECONVERGENT B2, `(.L_x_3) ;  /* 0x0000056000027945 */ /* 0x000fe40003800200 */
[----:B------:R-:W-:Y:S01]  /*0390*/  ISETP.NE.AND P0, PT, R20, -0x1, PT ;  /* 0xffffffff1400780c */ /* 0x000fe20003f05270 */
[----:B------:R-:W-:-:S12]  /*03a0*/  UISETP.NE.AND UP0, UPT, UR5, URZ, UPT ;  /* 0x000000ff0500728c */ /* 0x000fd8000bf05270 */
[----:B------:R-:W-:Y:S05]  /*03b0*/  @!P0 BRA `(.L_x_4) ;  /* 0x0000000400488947 */ /* 0x000fea0003800000 */
[----:B------:R-:W0:Y:S01]  /*03c0*/  LDS.128 R16, [UR6+-0x20] ;  /* 0xffffe006ff107984 */ /* 0x000e220008000c00 */
[----:B------:R-:W-:Y:S01]  /*03d0*/  BSSY.RECONVERGENT B0, `(.L_x_5) ;  /* 0x0000013000007945 */ /* 0x000fe20003800200 */
[----:B0-----:R-:W-:Y:S01]  /*03e0*/  FADD R25, -R13, R17 ;  /* 0x000000110d197221 */ /* 0x001fe20000000100 */
[----:B------:R-:W-:Y:S01]  /*03f0*/  FADD R26, -R12, R16 ;  /* 0x000000100c1a7221 */ /* 0x000fe20000000100 */
[----:B------:R-:W-:Y:S02]  /*0400*/  FADD R27, -R14, R18 ;  /* 0x000000120e1b7221 */ /* 0x000fe40000000100 */
[----:B------:R-:W-:-:S04]  /*0410*/  FMUL R11, R25, R25 ;  /* 0x00000019190b7220 */ /* 0x000fc80000400000 */
[----:B------:R-:W-:-:S04]  /*0420*/  FFMA R16, R26, R26, R11 ;  /* 0x0000001a1a107223 */ /* 0x000fc8000000000b */
[----:B------:R-:W-:-:S04]  /*0430*/  FFMA R11, R27, R27, R16 ;  /* 0x0000001b1b0b7223 */ /* 0x000fc80000000010 */
[----:B------:R-:W-:-:S04]  /*0440*/  FADD R11, R11, 0.0010000000474974513054 ;  /* 0x3a83126f0b0b7421 */ /* 0x000fc80000000000 */
[----:B------:R0:W1:Y:S01]  /*0450*/  MUFU.RSQ R16, R11 ;  /* 0x0000000b00107308 */ /* 0x0000620000001400 */
[----:B------:R-:W-:-:S04]  /*0460*/  IADD3 R17, PT, PT, R11, -0xd000000, RZ ;  /* 0xf30000000b117810 */ /* 0x000fc80007ffe0ff */
[----:B------:R-:W-:-:S13]  /*0470*/  ISETP.GT.U32.AND P0, PT, R17, 0x727fffff, PT ;  /* 0x727fffff1100780c */ /* 0x000fda0003f04070 */
[----:B01----:R-:W-:Y:S05]  /*0480*/  @!P0 BRA `(.L_x_6) ;  /* 0x00000000000c8947 */ /* 0x003fea0003800000 */
[----:B------:R-:W-:-:S07]  /*0490*/  MOV R16, 0x4b0 ;  /* 0x000004b000107802 */ /* 0x000fce0000000f00 */
[----:B------:R-:W-:Y:S05]  /*04a0*/  CALL.REL.NOINC `($__internal_1_$__cuda_sm20_sqrt_rn_f32_slowpath) ;  /* 0x0000002800887944 */ /* 0x000fea0003c00000 */
[----:B------:R-:W-:Y:S05]  /*04b0*/  BRA `(.L_x_7) ;  /* 0x0000000000107947 */ /* 0x000fea0003800000 */
.L_x_6:
[----:B------:R-:W-:Y:S01]  /*04c0*/  FMUL.FTZ R22, R11, R16 ;  /* 0x000000100b167220 */ /* 0x000fe20000410000 */
[----:B------:R-:W-:-:S03]  /*04d0*/  FMUL.FTZ R16, R16, 0.5 ;  /* 0x3f00000010107820 */ /* 0x000fc60000410000 */
[----:B------:R-:W-:-:S04]  /*04e0*/  FFMA R17, -R22, R22, R11 ;  /* 0x0000001616117223 */ /* 0x000fc8000000010b */
[----:B------:R-:W-:-:S07]  /*04f0*/  FFMA R22, R17, R16, R22 ;  /* 0x0000001011167223 */ /* 0x000fce0000000016 */
.L_x_7:
[----:B------:R-:W-:Y:S05]  /*0500*/  BSYNC.RECONVERGENT B0 ;  /* 0x0000000000007941 */ /* 0x000fea0003800200 */
.L_x_5:
[----:B------:R-:W-:Y:S01]  /*0510*/  FMUL R22, R11, R22 ;  /* 0x000000160b167220 */ /* 0x000fe20000400000 */
[----:B------:R-:W-:Y:S04]  /*0520*/  BSSY.RECONVERGENT B1, `(.L_x_8) ;  /* 0x000000d000017945 */ /* 0x000fe80003800200 */
[----:B------:R-:W-:-:S04]  /*0530*/  IADD3 R11, PT, PT, R22, 0x1800000, RZ ;  /* 0x01800000160b7810 */ /* 0x000fc80007ffe0ff */
[----:B------:R-:W-:-:S04]  /*0540*/  LOP3.LUT R11, R11, 0x7f800000, RZ, 0xc0, !PT ;  /* 0x7f8000000b0b7812 */ /* 0x000fc800078ec0ff */
[----:B------:R-:W-:-:S13]  /*0550*/  ISETP.GT.U32.AND P0, PT, R11, 0x1ffffff, PT ;  /* 0x01ffffff0b00780c */ /* 0x000fda0003f04070 */
[----:B------:R-:W-:Y:S05]  /*0560*/  @P0 BRA `(.L_x_9) ;  /* 0x0000000000100947 */ /* 0x000fea0003800000 */
[----:B------:R-:W-:Y:S02]  /*0570*/  MOV R11, R22 ;  /* 0x00000016000b7202 */ /* 0x000fe40000000f00 */
[----:B------:R-:W-:-:S07]  /*0580*/  MOV R16, 0x5a0 ;  /* 0x000005a000107802 */ /* 0x000fce0000000f00 */
[----:B------:R-:W-:Y:S05]  /*0590*/  CALL.REL.NOINC `($__internal_0_$__cuda_sm20_rcp_rn_f32_slowpath) ;  /* 0x00000024007c7944 */ /* 0x000fea0003c00000 */
[----:B------:R-:W-:Y:S05]  /*05a0*/  BRA `(.L_x_10) ;  /* 0x0000000000107947 */ /* 0x000fea0003800000 */
.L_x_9:
[----:B------:R-:W0:Y:S02]  /*05b0*/  MUFU.RCP R21, R22 ;  /* 0x0000001600157308 */ /* 0x000e240000001000 */
[----:B0-----:R-:W-:-:S04]  /*05c0*/  FFMA R11, R22, R21, -1 ;  /* 0xbf800000160b7423 */ /* 0x001fc80000000015 */
[----:B------:R-:W-:-:S04]  /*05d0*/  FADD.FTZ R16, -R11, -RZ ;  /* 0x800000ff0b107221 */ /* 0x000fc80000010100 */
[----:B------:R-:W-:-:S07]  /*05e0*/  FFMA R21, R21, R16, R21 ;  /* 0x0000001015157223 */ /* 0x000fce0000000015 */
.L_x_10:
[----:B------:R-:W-:Y:S05]  /*05f0*/  BSYNC.RECONVERGENT B1 ;  /* 0x0000000000017941 */ /* 0x000fea0003800200 */
.L_x_8:
[----:B------:R-:W0:Y:S01]  /*0600*/  MUFU.RCP R18, R15 ;  /* 0x0000000f00127308 */ /* 0x000e220000001000 */
[----:B------:R-:W-:Y:S01]  /*0610*/  FMUL R16, R4, R19 ;  /* 0x0000001304107220 */ /* 0x000fe20000400000 */
[----:B------:R-:W-:Y:S03]  /*0620*/  BSSY.RECONVERGENT B3, `(.L_x_11) ;  /* 0x000000d000037945 */ /* 0x000fe60003800200 */
[----:B------:R-:W-:-:S04]  /*0630*/  FMUL R29, R16, R21 ;  /* 0x00000015101d7220 */ /* 0x000fc80000400000 */
[----:B------:R-:W-:-:S04]  /*0640*/  FMUL R28, R26, R29 ;  /* 0x0000001d1a1c7220 */ /* 0x000fc80000400000 */
[----:B------:R-:W1:Y:S01]  /*0650*/  FCHK P0, R28, R15 ;  /* 0x0000000f1c007302 */ /* 0x000e620000000000 */
[----:B0-----:R-:W-:-:S04]  /*0660*/  FFMA R11, -R15, R18, 1 ;  /* 0x3f8000000f0b7423 */ /* 0x001fc80000000112 */
[----:B------:R-:W-:-:S04]  /*0670*/  FFMA R11, R18, R11, R18 ;  /* 0x0000000b120b7223 */ /* 0x000fc80000000012 */
[----:B------:R-:W-:-:S04]  /*0680*/  FFMA R16, R28, R11, RZ ;  /* 0x0000000b1c107223 */ /* 0x000fc800000000ff */
[----:B------:R-:W-:-:S04]  /*0690*/  FFMA R17, -R15, R16, R28 ;  /* 0x000000100f117223 */ /* 0x000fc8000000011c */
[----:B------:R-:W-:Y:S01]  /*06a0*/  FFMA R16, R11, R17, R16 ;  /* 0x000000110b107223 */ /* 0x000fe20000000010 */
[----:B-1----:R-:W-:Y:S06]  /*06b0*/  @!P0 BRA `(.L_x_12) ;  /* 0x00000000000c8947 */ /* 0x002fec0003800000 */
[----:B------:R-:W-:-:S07]  /*06c0*/  MOV R18, 0x6e0 ;  /* 0x000006e000127802 */ /* 0x000fce0000000f00 */
[----:B------:R-:W-:Y:S05]  /*06d0*/  CALL.REL.NOINC `($__internal_2_$__cuda_sm3x_div_rn_noftz_f32_slowpath) ;  /* 0x0000002800507944 */ /* 0x000fea0003c00000 */
[----:B------:R-:W-:-:S07]  /*06e0*/  MOV R16, R11 ;  /* 0x0000000b00107202 */ /* 0x000fce0000000f00 */
.L_x_12:
[----:B------:R-:W-:Y:S05]  /*06f0*/  BSYNC.RECONVERGENT B3 ;  /* 0x0000000000037941 */ /* 0x000fea0003800200 */
.L_x_11:
[----:B------:R-:W0:Y:S01]  /*0700*/  MUFU.RCP R18, R15 ;  /* 0x0000000f00127308 */ /* 0x000e220000001000 */
[----:B------:R-:W-:Y:S01]  /*0710*/  FMUL R28, R25, R29 ;  /* 0x0000001d191c7220 */ /* 0x000fe20000400000 */
[----:B------:R-:W-:Y:S01]  /*0720*/  BSSY.RECONVERGENT B3, `(.L_x_13) ;  /* 0x000000c000037945 */ /* 0x000fe20003800200 */
[----:B------:R-:W-:-:S05]  /*0730*/  FADD R5, R5, R16 ;  /* 0x0000001005057221 */ /* 0x000fca0000000000 */
        /* <DEDUP_REMOVED lines=10> */
.L_x_14:
[----:B------:R-:W-:Y:S05]  /*07e0*/  BSYNC.RECONVERGENT B3 ;  /* 0x0000000000037941 */ /* 0x000fea0003800200 */
.L_x_13:
        /* <DEDUP_REMOVED lines=13> */
.L_x_16:
[----:B------:R-:W-:Y:S05]  /*08c0*/  BSYNC.RECONVERGENT B3 ;  /* 0x0000000000037941 */ /* 0x000fea0003800200 */
.L_x_15:
[----:B------:R-:W-:-:S07]  /*08d0*/  FADD R3, R3, R11 ;  /* 0x0000000b03037221 */ /* 0x000fce0000000000 */
.L_x_4:
[----:B------:R-:W-:Y:S05]  /*08e0*/  BSYNC.RECONVERGENT B2 ;  /* 0x0000000000027941 */ /* 0x000fea0003800200 */
.L_x_3:
[----:B------:R-:W-:Y:S01]  /*08f0*/  ISETP.NE.AND P0, PT, R7, -0x2, PT ;  /* 0xfffffffe0700780c */ /* 0x000fe20003f05270 */
[----:B------:R-:W-:-:S12]  /*0900*/  BSSY.RECONVERGENT B2, `(.L_x_17) ;  /* 0x0000054000027945 */ /* 0x000fd80003800200 */
        /* <DEDUP_REMOVED lines=17> */
.L_x_20:
[----:B------:R-:W-:Y:S01]  /*0a20*/  FMUL.FTZ R22, R11, R16 ;  /* 0x000000100b167220 */ /* 0x000fe20000410000 */
[----:B------:R-:W-:-:S03]  /*0a30*/  FMUL.FTZ R16, R16, 0.5 ;  /* 0x3f00000010107820 */ /* 0x000fc60000410000 */
[----:B------:R-:W-:-:S04]  /*0a40*/  FFMA R17, -R22, R22, R11 ;  /* 0x0000001616117223 */ /* 0x000fc8000000010b */
[----:B------:R-:W-:-:S07]  /*0a50*/  FFMA R22, R17, R16, R22 ;  /* 0x0000001011167223 */ /* 0x000fce0000000016 */
.L_x_21:
[----:B------:R-:W-:Y:S05]  /*0a60*/  BSYNC.RECONVERGENT B0 ;  /* 0x0000000000007941 */ /* 0x000fea0003800200 */
.L_x_19:
        /* <DEDUP_REMOVED lines=10> */
.L_x_23:
[----:B------:R-:W0:Y:S02]  /*0b10*/  MUFU.RCP R21, R22 ;  /* 0x0000001600157308 */ /* 0x000e240000001000 */
[----:B0-----:R-:W-:-:S04]  /*0b20*/  FFMA R11, R22, R21, -1 ;  /* 0xbf800000160b7423 */ /* 0x001fc80000000015 */
[----:B------:R-:W-:-:S04]  /*0b30*/  FADD.FTZ R16, -R11, -RZ ;  /* 0x800000ff0b107221 */ /* 0x000fc80000010100 */
[----:B------:R-:W-:-:S07]  /*0b40*/  FFMA R21, R21, R16, R21 ;  /* 0x0000001015157223 */ /* 0x000fce0000000015 */
.L_x_24:
[----:B------:R-:W-:Y:S05]  /*0b50*/  BSYNC.RECONVERGENT B1 ;  /* 0x0000000000017941 */ /* 0x000fea0003800200 */
.L_x_22:
        /* <DEDUP_REMOVED lines=15> */
.L_x_26:
[----:B------:R-:W-:Y:S05]  /*0c50*/  BSYNC.RECONVERGENT B3 ;  /* 0x0000000000037941 */ /* 0x000fea0003800200 */
.L_x_25:
        /* <DEDUP_REMOVED lines=14> */
.L_x_28:
[----:B------:R-:W-:Y:S05]  /*0d40*/  BSYNC.RECONVERGENT B3 ;  /* 0x0000000000037941 */ /* 0x000fea0003800200 */
.L_x_27:
        /* <DEDUP_REMOVED lines=13> */
.L_x_30:
[----:B------:R-:W-:Y:S05]  /*0e20*/  BSYNC.RECONVERGENT B3 ;  /* 0x0000000000037941 */ /* 0x000fea0003800200 */
.L_x_29:
[----:B------:R-:W-:-:S07]  /*0e30*/  FADD R3, R3, R11 ;  /* 0x0000000b03037221 */ /* 0x000fce0000000000 */
.L_x_18:
[----:B------:R-:W-:Y:S05]  /*0e40*/  BSYNC.RECONVERGENT B2 ;  /* 0x0000000000027941 */ /* 0x000fea0003800200 */
.L_x_17:
[----:B------:R-:W-:Y:S01]  /*0e50*/  ISETP.NE.AND P0, PT, R20, 0x1, PT ;  /* 0x000000011400780c */ /* 0x000fe20003f05270 */
[----:B------:R-:W-:-:S12]  /*0e60*/  BSSY.RECONVERGENT B2, `(.L_x_31) ;  /* 0x0000054000027945 */ /* 0x000fd80003800200 */
[----:B------:R-:W-:Y:S05]  /*0e70*/  @!P0 BRA `(.L_x_32) ;  /* 0x0000000400488947 */ /* 0x000fea0003800000 */
[----:B------:R-:W0:Y:S01]  /*0e80*/  LDS.128 R16, [UR6] ;  /* 0x00000006ff107984 */ /* 0x000e220008000c00 */
        /* <DEDUP_REMOVED lines=15> */
.L_x_34:
[----:B------:R-:W-:Y:S01]  /*0f80*/  FMUL.FTZ R22, R11, R16 ;  /* 0x000000100b167220 */ /* 0x000fe20000410000 */
[----:B------:R-:W-:-:S03]  /*0f90*/  FMUL.FTZ R16, R16, 0.5 ;  /* 0x3f00000010107820 */ /* 0x000fc60000410000 */
[----:B------:R-:W-:-:S04]  /*0fa0*/  FFMA R17, -R22, R22, R11 ;  /* 0x0000001616117223 */ /* 0x000fc8000000010b */
[----:B------:R-:W-:-:S07]  /*0fb0*/  FFMA R22, R17, R16, R22 ;  /* 0x0000001011167223 */ /* 0x000fce0000000016 */
.L_x_35:
[----:B------:R-:W-:Y:S05]  /*0fc0*/  BSYNC.RECONVERGENT B0 ;  /* 0x0000000000007941 */ /* 0x000fea0003800200 */
.L_x_33:
        /* <DEDUP_REMOVED lines=10> */
.L_x_37:
[----:B------:R-:W0:Y:S02]  /*1070*/  MUFU.RCP R21, R22 ;  /* 0x0000001600157308 */ /* 0x000e240000001000 */
[----:B0-----:R-:W-:-:S04]  /*1080*/  FFMA R11, R22, R21, -1 ;  /* 0xbf800000160b7423 */ /* 0x001fc80000000015 */
[----:B------:R-:W-:-:S04]  /*1090*/  FADD.FTZ R16, -R11, -RZ ;  /* 0x800000ff0b107221 */ /* 0x000fc80000010100 */
[----:B------:R-:W-:-:S07]  /*10a0*/  FFMA R21, R21, R16, R21 ;  /* 0x0000001015157223 */ /* 0x000fce0000000015 */
.L_x_38:
[----:B------:R-:W-:Y:S05]  /*10b0*/  BSYNC.RECONVERGENT B1 ;  /* 0x0000000000017941 */ /* 0x000fea0003800200 */
.L_x_36:
        /* <DEDUP_REMOVED lines=15> */
.L_x_40:
[----:B------:R-:W-:Y:S05]  /*11b0*/  BSYNC.RECONVERGENT B3 ;  /* 0x0000000000037941 */ /* 0x000fea0003800200 */
.L_x_39:
        /* <DEDUP_REMOVED lines=14> */
.L_x_42:
[----:B------:R-:W-:Y:S05]  /*12a0*/  BSYNC.RECONVERGENT B3 ;  /* 0x0000000000037941 */ /* 0x000fea0003800200 */
.L_x_41:
        /* <DEDUP_REMOVED lines=13> */
.L_x_44:
[----:B------:R-:W-:Y:S05]  /*1380*/  BSYNC.RECONVERGENT B3 ;  /* 0x0000000000037941 */ /* 0x000fea0003800200 */
.L_x_43:
[----:B------:R-:W-:-:S07]  /*1390*/  FADD R3, R3, R11 ;  /* 0x0000000b03037221 */ /* 0x000fce0000000000 */
.L_x_32:
[----:B------:R-:W-:Y:S05]  /*13a0*/  BSYNC.RECONVERGENT B2 ;  /* 0x0000000000027941 */ /* 0x000fea0003800200 */
.L_x_31:
[----:B------:R-:W-:Y:S01]  /*13b0*/  ISETP.NE.AND P0, PT, R20, 0x2, PT ;  /* 0x000000021400780c */ /* 0x000fe20003f05270 */
[----:B------:R-:W-:-:S12]  /*13c0*/  BSSY.RECONVERGENT B2, `(.L_x_45) ;  /* 0x0000054000027945 */ /* 0x000fd80003800200 */
[----:B------:R-:W-:Y:S05]  /*13d0*/  @!P0 BRA `(.L_x_46) ;  /* 0x0000000400488947 */ /* 0x000fea0003800000 */
[----:B------:R-:W0:Y:S01]  /*13e0*/  LDS.128 R16, [UR6+0x10] ;  /* 0x00001006ff107984 */ /* 0x000e220008000c00 */
        /* <DEDUP_REMOVED lines=15> */
.L_x_48:
[----:B------:R-:W-:Y:S01]  /*14e0*/  FMUL.FTZ R22, R11, R16 ;  /* 0x000000100b167220 */ /* 0x000fe20000410000 */
[----:B------:R-:W-:-:S03]  /*14f0*/  FMUL.FTZ R16, R16, 0.5 ;  /* 0x3f00000010107820 */ /* 0x000fc60000410000 */
[----:B------:R-:W-:-:S04]  /*1500*/  FFMA R17, -R22, R22, R11 ;  /* 0x0000001616117223 */ /* 0x000fc8000000010b */
[----:B------:R-:W-:-:S07]  /*1510*/  FFMA R22, R17, R16, R22 ;  /* 0x0000001011167223 */ /* 0x000fce0000000016 */
.L_x_49:
[----:B------:R-:W-:Y:S05]  /*1520*/  BSYNC.RECONVERGENT B0 ;  /* 0x0000000000007941 */ /* 0x000fea0003800200 */
.L_x_47:
        /* <DEDUP_REMOVED lines=10> */
.L_x_51:
[----:B------:R-:W0:Y:S02]  /*15d0*/  MUFU.RCP R21, R22 ;  /* 0x0000001600157308 */ /* 0x000e240000001000 */
[----:B0-----:R-:W-:-:S04]  /*15e0*/  FFMA R11, R22, R21, -1 ;  /* 0xbf800000160b7423 */ /* 0x001fc80000000015 */
[----:B------:R-:W-:-:S04]  /*15f0*/  FADD.FTZ R16, -R11, -RZ ;  /* 0x800000ff0b107221 */ /* 0x000fc80000010100 */
[----:B------:R-:W-:-:S07]  /*1600*/  FFMA R21, R21, R16, R21 ;  /* 0x0000001015157223 */ /* 0x000fce0000000015 */
.L_x_52:
[----:B------:R-:W-:Y:S05]  /*1610*/  BSYNC.RECONVERGENT B1 ;  /* 0x0000000000017941 */ /* 0x000fea0003800200 */
.L_x_50:
        /* <DEDUP_REMOVED lines=15> */
.L_x_54:
[----:B------:R-:W-:Y:S05]  /*1710*/  BSYNC.RECONVERGENT B3 ;  /* 0x0000000000037941 */ /* 0x000fea0003800200 */
.L_x_53:
        /* <DEDUP_REMOVED lines=14> */
.L_x_56:
[----:B------:R-:W-:Y:S05]  /*1800*/  BSYNC.RECONVERGENT B3 ;  /* 0x0000000000037941 */ /* 0x000fea0003800200 */
.L_x_55:
        /* <DEDUP_REMOVED lines=13> */
.L_x_58:
[----:B------:R-:W-:Y:S05]  /*18e0*/  BSYNC.RECONVERGENT B3 ;  /* 0x0000000000037941 */ /* 0x000fea0003800200 */
.L_x_57:
[----:B------:R-:W-:-:S07]  /*18f0*/  FADD R3, R3, R11 ;  /* 0x0000000b03037221 */ /* 0x000fce0000000000 */
.L_x_46:
[----:B------:R-:W-:Y:S05]  /*1900*/  BSYNC.RECONVERGENT B2 ;  /* 0x0000000000027941 */ /* 0x000fea0003800200 */
.L_x_45:
[----:B------:R-:W-:Y:S01]  /*1910*/  IADD3 R7, PT, PT, R7, -0x4, RZ ;  /* 0xfffffffc07077810 */ /* 0x000fe20007ffe0ff */
[----:B------:R-:W-:Y:S01]  /*1920*/  UIADD3 UR6, UPT, UPT, UR6, 0x40, URZ ;  /* 0x0000004006067890 */ /* 0x000fe2000fffe0ff */
[----:B------:R-:W-:Y:S11]  /*1930*/  BRA.U UP0, `(.L_x_59) ;  /* 0xffffffe900887547 */ /* 0x000ff6000b83ffff */
[----:B------:R-:W-:-:S12]  /*1940*/  ULOP3.LUT UR5, UR7, 0x7fc, URZ, 0xc0, !UPT ;  /* 0x000007fc07057892 */ /* 0x000fd8000f8ec0ff */
.L_x_2:
[----:B------:R-:W-:-:S09]  /*1950*/  ULOP3.LUT UP0, UR6, UR7, 0x3, URZ, 0xc0, !UPT ;  /* 0x0000000307067892 */ /* 0x000fd2000f80c0ff */
[----:B------:R-:W-:Y:S05]  /*1960*/  BRA.U !UP0, `(.L_x_1) ;  /* 0x0000001108347547 */ /* 0x000fea000b800000 */
[----:B------:R-:W-:-:S09]  /*1970*/  UISETP.NE.AND UP0, UPT, UR6, 0x1, UPT ;  /* 0x000000010600788c */ /* 0x000fd2000bf05270 */
[----:B------:R-:W-:Y:S05]  /*1980*/  BRA.U !UP0, `(.L_x_60) ;  /* 0x0000000908bc7547 */ /* 0x000fea000b800000 */
[----:B------:R-:W0:Y:S01]  /*1990*/  S2UR UR9, SR_CgaCtaId ;  /* 0x00000000000979c3 */ /* 0x000e220000008800 */
[----:B------:R-:W-:Y:S01]  /*19a0*/  UIADD3 UR6, UPT, UPT, UR5, UR4, URZ ;  /* 0x0000000405067290 */ /* 0x000fe2000fffe0ff */
[----:B------:R-:W-:Y:S01]  /*19b0*/  BSSY.RECONVERGENT B2, `(.L_x_61) ;  /* 0x0000056000027945 */ /* 0x000fe20003800200 */
[----:B------:R-:W-:-:S04]  /*19c0*/  UMOV UR8, 0x400 ;  /* 0x0000040000087882 */ /* 0x000fc80000000000 */
[----:B------:R-:W-:Y:S01]  /*19d0*/  ISETP.NE.AND P0, PT, R2, UR6, PT ;  /* 0x0000000602007c0c */ /* 0x000fe2000bf05270 */
[----:B0-----:R-:W-:-:S04]  /*19e0*/  ULEA UR8, UR9, UR8, 0x18 ;  /* 0x0000000809087291 */ /* 0x001fc8000f8ec0ff */
[----:B------:R-:W-:-:S08]  /*19f0*/  ULEA UR8, UR5, UR8, 0x4 ;  /* 0x0000000805087291 */ /* 0x000fd0000f8e20ff */
[----:B------:R-:W-:Y:S05]  /*1a00*/  @!P0 BRA `(.L_x_62) ;  /* 0x0000000400408947 */ /* 0x000fea0003800000 */
[----:B-1----:R-:W0:Y:S01]  /*1a10*/  LDS.128 R16, [UR8] ;  /* 0x00000008ff107984 */ /* 0x002e220008000c00 */
        /* <DEDUP_REMOVED lines=15> */
.L_x_64:
[----:B------:R-:W-:Y:S01]  /*1b10*/  FMUL.FTZ R22, R11, R16 ;  /* 0x000000100b167220 */ /* 0x000fe20000410000 */
[----:B------:R-:W-:-:S03]  /*1b20*/  FMUL.FTZ R16, R16, 0.5 ;  /* 0x3f00000010107820 */ /* 0x000fc60000410000 */
[----:B------:R-:W-:-:S04]  /*1b30*/  FFMA R17, -R22, R22, R11 ;  /* 0x0000001616117223 */ /* 0x000fc8000000010b */
[----:B------:R-:W-:-:S07]  /*1b40*/  FFMA R22, R17, R16, R22 ;  /* 0x0000001011167223 */ /* 0x000fce0000000016 */
.L_x_65:
[----:B------:R-:W-:Y:S05]  /*1b50*/  BSYNC.RECONVERGENT B0 ;  /* 0x0000000000007941 */ /* 0x000fea0003800200 */
.L_x_63:
        /* <DEDUP_REMOVED lines=10> */
.L_x_67:
[----:B------:R-:W0:Y:S02]  /*1c00*/  MUFU.RCP R21, R22 ;  /* 0x0000001600157308 */ /* 0x000e240000001000 */
[----:B0-----:R-:W-:-:S04]  /*1c10*/  FFMA R11, R22, R21, -1 ;  /* 0xbf800000160b7423 */ /* 0x001fc80000000015 */
[----:B------:R-:W-:-:S04]  /*1c20*/  FADD.FTZ R16, -R11, -RZ ;  /* 0x800000ff0b107221 */ /* 0x000fc80000010100 */
[----:B------:R-:W-:-:S07]  /*1c30*/  FFMA R21, R21, R16, R21 ;  /* 0x0000001015157223 */ /* 0x000fce0000000015 */
.L_x_68:
[----:B------:R-:W-:Y:S05]  /*1c40*/  BSYNC.RECONVERGENT B1 ;  /* 0x0000000000017941 */ /* 0x000fea0003800200 */
.L_x_66:
        /* <DEDUP_REMOVED lines=14> */
.L_x_70:
[----:B------:R-:W-:Y:S05]  /*1d30*/  BSYNC.RECONVERGENT B3 ;  /* 0x0000000000037941 */ /* 0x000fea0003800200 */
.L_x_69:
        /* <DEDUP_REMOVED lines=13> */
.L_x_72:
[----:B------:R-:W-:Y:S05]  /*1e10*/  BSYNC.RECONVERGENT B3 ;  /* 0x0000000000037941 */ /* 0x000fea0003800200 */
.L_x_71:
        /* <DEDUP_REMOVED lines=13> */
.L_x_74:
[----:B------:R-:W-:Y:S05]  /*1ef0*/  BSYNC.RECONVERGENT B3 ;  /* 0x0000000000037941 */ /* 0x000fea0003800200 */
.L_x_73:
[----:B------:R-:W-:-:S07]  /*1f00*/  FADD R3, R3, R11 ;  /* 0x0000000b03037221 */ /* 0x000fce0000000000 */
.L_x_62:
[----:B------:R-:W-:Y:S05]  /*1f10*/  BSYNC.RECONVERGENT B2 ;  /* 0x0000000000027941 */ /* 0x000fea0003800200 */
.L_x_61:
[----:B------:R-:W-:Y:S01]  /*1f20*/  UIADD3 UR6, UPT, UPT, UR6, 0x1, URZ ;  /* 0x0000000106067890 */ /* 0x000fe2000fffe0ff */
[----:B------:R-:W-:Y:S05]  /*1f30*/  BSSY.RECONVERGENT B2, `(.L_x_75) ;  /* 0x0000053000027945 */ /* 0x000fea0003800200 */
[----:B------:R-:W-:-:S13]  /*1f40*/  ISETP.NE.AND P0, PT, R2, UR6, PT ;  /* 0x0000000602007c0c */ /* 0x000fda000bf05270 */
[----:B------:R-:W-:Y:S05]  /*1f50*/  @!P0 BRA `(.L_x_76) ;  /* 0x0000000400408947 */ /* 0x000fea0003800000 */
[----:B-1----:R-:W0:Y:S01]  /*1f60*/  LDS.128 R16, [UR8+0x10] ;  /* 0x00001008ff107984 */ /* 0x002e220008000c00 */
        /* <DEDUP_REMOVED lines=15> */
.L_x_78:
[----:B------:R-:W-:Y:S01]  /*2060*/  FMUL.FTZ R22, R11, R16 ;  /* 0x000000100b167220 */ /* 0x000fe20000410000 */
[----:B------:R-:W-:-:S03]  /*2070*/  FMUL.FTZ R16, R16, 0.5 ;  /* 0x3f00000010107820 */ /* 0x000fc60000410000 */
[----:B------:R-:W-:-:S04]  /*2080*/  FFMA R17, -R22, R22, R11 ;  /* 0x0000001616117223 */ /* 0x000fc8000000010b */
[----:B------:R-:W-:-:S07]  /*2090*/  FFMA R22, R17, R16, R22 ;  /* 0x0000001011167223 */ /* 0x000fce0000000016 */
.L_x_79:
[----:B------:R-:W-:Y:S05]  /*20a0*/  BSYNC.RECONVERGENT B0 ;  /* 0x0000000000007941 */ /* 0x000fea0003800200 */
.L_x_77:
        /* <DEDUP_REMOVED lines=10> */
.L_x_81:
[----:B------:R-:W0:Y:S02]  /*2150*/  MUFU.RCP R21, R22 ;  /* 0x0000001600157308 */ /* 0x000e240000001000 */
[----:B0-----:R-:W-:-:S04]  /*2160*/  FFMA R11, R22, R21, -1 ;  /* 0xbf800000160b7423 */ /* 0x001fc80000000015 */
[----:B------:R-:W-:-:S04]  /*2170*/  FADD.FTZ R16, -R11, -RZ ;  /* 0x800000ff0b107221 */ /* 0x000fc80000010100 */
[----:B------:R-:W-:-:S07]  /*2180*/  FFMA R21, R21, R16, R21 ;  /* 0x0000001015157223 */ /* 0x000fce0000000015 */
.L_x_82:
[----:B------:R-:W-:Y:S05]  /*2190*/  BSYNC.RECONVERGENT B1 ;  /* 0x0000000000017941 */ /* 0x000fea0003800200 */
.L_x_80:
        /* <DEDUP_REMOVED lines=14> */
.L_x_84:
[----:B------:R-:W-:Y:S05]  /*2280*/  BSYNC.RECONVERGENT B3 ;  /* 0x0000000000037941 */ /* 0x000fea0003800200 */
.L_x_83:
        /* <DEDUP_REMOVED lines=13> */
.L_x_86:
[----:B------:R-:W-:Y:S05]  /*2360*/  BSYNC.RECONVERGENT B3 ;  /* 0x0000000000037941 */ /* 0x000fea0003800200 */
.L_x_85:
        /* <DEDUP_REMOVED lines=13> */
.L_x_88:
[----:B------:R-:W-:Y:S05]  /*2440*/  BSYNC.RECONVERGENT B3 ;  /* 0x0000000000037941 */ /* 0x000fea0003800200 */
.L_x_87:
[----:B------:R-:W-:-:S07]  /*2450*/  FADD R3, R3, R11 ;  /* 0x0000000b03037221 */ /* 0x000fce0000000000 */
.L_x_76:
[----:B------:R-:W-:Y:S05]  /*2460*/  BSYNC.RECONVERGENT B2 ;  /* 0x0000000000027941 */ /* 0x000fea0003800200 */
.L_x_75:
[----:B------:R-:W-:-:S12]  /*2470*/  UIADD3 UR5, UPT, UPT, UR5, 0x2, URZ ;  /* 0x0000000205057890 */ /* 0x000fd8000fffe0ff */
.L_x_60:
[----:B------:R-:W-:Y:S01]  /*2480*/  UIADD3 UR8, UPT, UPT, UR5, UR4, URZ ;  /* 0x0000000405087290 */ /* 0x000fe2000fffe0ff */
[----:B------:R-:W-:Y:S01]  /*2490*/  BSSY.RECONVERGENT B2, `(.L_x_1) ;  /* 0x000005a000027945 */ /* 0x000fe20003800200 */
[----:B------:R-:W-:-:S04]  /*24a0*/  ULOP3.LUT UR6, UR7, 0x1, URZ, 0xc0, !UPT ;  /* 0x0000000107067892 */ /* 0x000fc8000f8ec0ff */
[----:B------:R-:W-:Y:S02]  /*24b0*/  ISETP.NE.AND P0, PT, R2, UR8, PT ;  /* 0x0000000802007c0c */ /* 0x000fe4000bf05270 */
[----:B-1----:R-:W-:-:S04]  /*24c0*/  MOV R7, UR6 ;  /* 0x0000000600077c02 */ /* 0x002fc80008000f00 */
[----:B------:R-:W-:-:S13]  /*24d0*/  ISETP.NE.U32.OR P0, PT, R7, 0x1, !P0 ;  /* 0x000000010700780c */ /* 0x000fda0004705470 */
[----:B------:R-:W-:Y:S05]  /*24e0*/  @P0 BRA `(.L_x_89) ;  /* 0x0000000400500947 */ /* 0x000fea0003800000 */
[----:B------:R-:W0:Y:S01]  /*24f0*/  S2UR UR7, SR_CgaCtaId ;  /* 0x00000000000779c3 */ /* 0x000e220000008800 */
[----:B------:R-:W-:Y:S01]  /*2500*/  UMOV UR6, 0x400 ;  /* 0x0000040000067882 */ /* 0x000fe20000000000 */
[----:B------:R-:W-:Y:S01]  /*2510*/  BSSY.RECONVERGENT B0, `(.L_x_90) ;  /* 0x0000016000007945 */ /* 0x000fe20003800200 */
[----:B0-----:R-:W-:-:S04]  /*2520*/  ULEA UR6, UR7, UR6, 0x18 ;  /* 0x0000000607067291 */ /* 0x001fc8000f8ec0ff */
[----:B------:R-:W-:-:S09]  /*2530*/  ULEA UR6, UR5, UR6, 0x4 ;  /* 0x0000000605067291 */ /* 0x000fd2000f8e20ff */
[----:B------:R-:W0:Y:S02]  /*2540*/  LDS.128 R16, [UR6] ;  /* 0x00000006ff107984 */ /* 0x000e240008000c00 */
        /* <DEDUP_REMOVED lines=14> */
.L_x_91:
[----:B------:R-:W-:Y:S01]  /*2630*/  FMUL.FTZ R22, R11, R16 ;  /* 0x000000100b167220 */ /* 0x000fe20000410000 */
[----:B------:R-:W-:-:S03]  /*2640*/  FMUL.FTZ R16, R16, 0.5 ;  /* 0x3f00000010107820 */ /* 0x000fc60000410000 */
[----:B------:R-:W-:-:S04]  /*2650*/  FFMA R17, -R22, R22, R11 ;  /* 0x0000001616117223 */ /* 0x000fc8000000010b */
[----:B------:R-:W-:-:S07]  /*2660*/  FFMA R22, R17, R16, R22 ;  /* 0x0000001011167223 */ /* 0x000fce0000000016 */
.L_x_92:
[----:B------:R-:W-:Y:S05]  /*2670*/  BSYNC.RECONVERGENT B0 ;  /* 0x0000000000007941 */ /* 0x000fea0003800200 */
.L_x_90:
        /* <DEDUP_REMOVED lines=10> */
.L_x_94:
[----:B------:R-:W0:Y:S02]  /*2720*/  MUFU.RCP R21, R22 ;  /* 0x0000001600157308 */ /* 0x000e240000001000 */
[----:B0-----:R-:W-:-:S04]  /*2730*/  FFMA R11, R22, R21, -1 ;  /* 0xbf800000160b7423 */ /* 0x001fc80000000015 */
[----:B------:R-:W-:-:S04]  /*2740*/  FADD.FTZ R16, -R11, -RZ ;  /* 0x800000ff0b107221 */ /* 0x000fc80000010100 */
[----:B------:R-:W-:-:S07]  /*2750*/  FFMA R21, R21, R16, R21 ;  /* 0x0000001015157223 */ /* 0x000fce0000000015 */
.L_x_95:
[----:B------:R-:W-:Y:S05]  /*2760*/  BSYNC.RECONVERGENT B1 ;  /* 0x0000000000017941 */ /* 0x000fea0003800200 */
.L_x_93:
        /* <DEDUP_REMOVED lines=14> */
.L_x_97:
[----:B------:R-:W-:Y:S05]  /*2850*/  BSYNC.RECONVERGENT B3 ;  /* 0x0000000000037941 */ /* 0x000fea0003800200 */
.L_x_96:
        /* <DEDUP_REMOVED lines=13> */
.L_x_99:
[----:B------:R-:W-:Y:S05]  /*2930*/  BSYNC.RECONVERGENT B3 ;  /* 0x0000000000037941 */ /* 0x000fea0003800200 */
.L_x_98:
        /* <DEDUP_REMOVED lines=13> */
.L_x_101:
[----:B------:R-:W-:Y:S05]  /*2a10*/  BSYNC.RECONVERGENT B3 ;  /* 0x0000000000037941 */ /* 0x000fea0003800200 */
.L_x_100:
[----:B------:R-:W-:-:S07]  /*2a20*/  FADD R3, R3, R11 ;  /* 0x0000000b03037221 */ /* 0x000fce0000000000 */
.L_x_89:
[----:B------:R-:W-:Y:S05]  /*2a30*/  BSYNC.RECONVERGENT B2 ;  /* 0x0000000000027941 */ /* 0x000fea0003800200 */
.L_x_1:
[----:B------:R-:W2:Y:S01]  /*2a40*/  LDCU UR5, c[0x0][0x3a0] ;  /* 0x00007400ff0577ac */ /* 0x000ea20008000800 */
[----:B------:R-:W-:Y:S02]  /*2a50*/  UIADD3 UR4, UPT, UPT, UR11, UR4, URZ ;  /* 0x000000040b047290 */ /* 0x000fe4000fffe0ff */
[----:B0-----:R-:W-:Y:S02]  /*2a60*/  UIADD3 UR10, UPT, UPT, -UR11, UR10, URZ ;  /* 0x0000000a0b0a7290 */ /* 0x001fe4000fffe1ff */
[----:B--2---:R-:W-:Y:S01]  /*2a70*/  UISETP.GE.AND UP0, UPT, UR4, UR5, UPT ;  /* 0x000000050400728c */ /* 0x004fe2000bf06270 */
[----:B------:R-:W-:Y:S08]  /*2a80*/  BAR.SYNC.DEFER_BLOCKING 0x0 ;  /* 0x0000000000007b1d */ /* 0x000ff00000010000 */
[----:B------:R-:W-:Y:S05]  /*2a90*/  BRA.U !UP0, `(.L_x_102) ;  /* 0xffffffd508c07547 */ /* 0x000fea000b83ffff */
.L_x_0:
[----:B-1----:R-:W0:Y:S01]  /*2aa0*/  LDC.64 R16, c[0x0][0x398] ;  /* 0x0000e600ff107b82 */ /* 0x002e220000000a00 */
[----:B------:R-:W1:Y:S01]  /*2ab0*/  LDCU UR5, c[0x0][0x3a4] ;  /* 0x00007480ff0577ac */ /* 0x000e620008000800 */
[----:B-----5:R-:W-:-:S06]  /*2ac0*/  MOV R11, RZ ;  /* 0x000000ff000b7202 */ /* 0x020fcc0000000f00 */
[----:B------:R-:W2:Y:S01]  /*2ad0*/  LDC.64 R18, c[0x0][0x390] ;  /* 0x0000e400ff127b82 */ /* 0x000ea20000000a00 */
[----:B-1----:R-:W-:Y:S01]  /*2ae0*/  FFMA R8, R5, UR5, R8 ;  /* 0x0000000505087c23 */ /* 0x002fe20008000008 */
[----:B------:R-:W-:Y:S01]  /*2af0*/  FFMA R9, R6, UR5, R9 ;  /* 0x0000000506097c23 */ /* 0x000fe20008000009 */
[----:B------:R-:W-:Y:S02]  /*2b00*/  FFMA R10, R3, UR5, R10 ;  /* 0x00000005030a7c23 */ /* 0x000fe4000800000a */
[----:B------:R-:W-:Y:S01]  /*2b10*/  FFMA R12, R8, UR5, R12 ;  /* 0x00000005080c7c23 */ /* 0x000fe2000800000c */
[----:B0-----:R-:W-:-:S04]  /*2b20*/  IMAD.WIDE R4, R2, 0x10, R16 ;  /* 0x0000001002047825 */ /* 0x001fc800078e0210 */
[----:B------:R-:W-:Y:S01]  /*2b30*/  FFMA R13, R9, UR5, R13 ;  /* 0x00000005090d7c23 */ /* 0x000fe2000800000d */
[----:B------:R-:W-:Y:S01]  /*2b40*/  FFMA R14, R10, UR5, R14 ;  /* 0x000000050a0e7c23 */ /* 0x000fe2000800000e */
[----:B------:R-:W-:Y:S01]  /*2b50*/  STG.E.128 desc[UR12][R4.64], R8 ;  /* 0x0000000804007986 */ /* 0x000fe2000c101d0c */
[----:B--2---:R-:W-:-:S05]  /*2b60*/  IMAD.WIDE R2, R2, 0x10, R18 ;  /* 0x0000001002027825 */ /* 0x004fca00078e0212 */
[----:B------:R-:W-:Y:S01]  /*2b70*/  STG.E.128 desc[UR12][R2.64], R12 ;  /* 0x0000000c02007986 */ /* 0x000fe2000c101d0c */
[----:B------:R-:W-:Y:S05]  /*2b80*/  EXIT ;  /* 0x000000000000794d */ /* 0x000fea0003800000 */
        .weak           $__internal_0_$__cuda_sm20_rcp_rn_f32_slowpath
        .type           $__internal_0_$__cuda_sm20_rcp_rn_f32_slowpath,@function
        .size           $__internal_0_$__cuda_sm20_rcp_rn_f32_slowpath,($__internal_1_$__cuda_sm20_sqrt_rn_f32_slowpath - $__internal_0_$__cuda_sm20_rcp_rn_f32_slowpath)
$__internal_0_$__cuda_sm20_rcp_rn_f32_slowpath:
[----:B------:R-:W-:Y:S01]  /*2b90*/  SHF.L.U32 R18, R11, 0x1, RZ ;  /* 0x000000010b127819 */ /* 0x000fe200000006ff */
[----:B------:R-:W-:Y:S03]  /*2ba0*/  BSSY.RECONVERGENT B0, `(.L_x_103) ;  /* 0x0000030000007945 */ /* 0x000fe60003800200 */
[----:B------:R-:W-:-:S04]  /*2bb0*/  SHF.R.U32.HI R18, RZ, 0x18, R18 ;  /* 0x00000018ff127819 */ /* 0x000fc80000011612 */
[----:B------:R-:W-:-:S13]  /*2bc0*/  ISETP.NE.U32.AND P0, PT, R18, RZ, PT ;  /* 0x000000ff1200720c */ /* 0x000fda0003f05070 */
[----:B------:R-:W-:Y:S05]  /*2bd0*/  @P0 BRA `(.L_x_104) ;  /* 0x0000000000280947 */ /* 0x000fea0003800000 */
[----:B------:R-:W-:-:S04]  /*2be0*/  SHF.L.U32 R17, R11, 0x1, RZ ;  /* 0x000000010b117819 */ /* 0x000fc800000006ff */
[----:B------:R-:W-:-:S13]  /*2bf0*/  ISETP.NE.AND P0, PT, R17, RZ, PT ;  /* 0x000000ff1100720c */ /* 0x000fda0003f05270 */
[----:B------:R-:W-:Y:S01]  /*2c00*/  @P0 FFMA R18, R11, 1.84467440737095516160e+19, RZ ;  /* 0x5f8000000b120823 */ /* 0x000fe200000000ff */
[----:B------:R-:W-:Y:S08]  /*2c10*/  @!P0 MUFU.RCP R21, R11 ;  /* 0x0000000b00158308 */ /* 0x000ff00000001000 */
[----:B------:R-:W0:Y:S02]  /*2c20*/  @P0 MUFU.RCP R17, R18 ;  /* 0x0000001200110308 */ /* 0x000e240000001000 */
[----:B0-----:R-:W-:-:S04]  /*2c30*/  @P0 FFMA R22, R18, R17, -1 ;  /* 0xbf80000012160423 */ /* 0x001fc80000000011 */
[----:B------:R-:W-:-:S04]  /*2c40*/  @P0 FADD.FTZ R22, -R22, -RZ ;  /* 0x800000ff16160221 */ /* 0x000fc80000010100 */
[----:B------:R-:W-:-:S04]  /*2c50*/  @P0 FFMA R22, R17, R22, R17 ;  /* 0x0000001611160223 */ /* 0x000fc80000000011 */
[----:B------:R-:W-:Y:S01]  /*2c60*/  @P0 FFMA R21, R22, 1.84467440737095516160e+19, RZ ;  /* 0x5f80000016150823 */ /* 0x000fe200000000ff */
[----:B------:R-:W-:Y:S06]  /*2c70*/  BRA `(.L_x_105) ;  /* 0x0000000000887947 */ /* 0x000fec0003800000 */
.L_x_104:
[----:B------:R-:W-:-:S04]  /*2c80*/  IADD3 R22, PT, PT, R18, -0xfd, RZ ;  /* 0xffffff0312167810 */ /* 0x000fc80007ffe0ff */
[----:B------:R-:W-:-:S13]  /*2c90*/  ISETP.GT.U32.AND P0, PT, R22, 0x1, PT ;  /* 0x000000011600780c */ /* 0x000fda0003f04070 */
[----:B------:R-:W-:Y:S05]  /*2ca0*/  @P0 BRA `(.L_x_106) ;  /* 0x0000000000780947 */ /* 0x000fea0003800000 */
[----:B------:R-:W-:Y:S02]  /*2cb0*/  LOP3.LUT R29, R11, 0x7fffff, RZ, 0xc0, !PT ;  /* 0x007fffff0b1d7812 */ /* 0x000fe400078ec0ff */
[----:B------:R-:W-:Y:S02]  /*2cc0*/  IADD3 R18, PT, PT, R18, -0xfc, RZ ;  /* 0xffffff0412127810 */ /* 0x000fe40007ffe0ff */
[----:B------:R-:W-:-:S04]  /*2cd0*/  LOP3.LUT R29, R29, 0x3f800000, RZ, 0xfc, !PT ;  /* 0x3f8000001d1d7812 */ /* 0x000fc800078efcff */
[----:B------:R-:W0:Y:S02]  /*2ce0*/  MUFU.RCP R24, R29 ;  /* 0x0000001d00187308 */ /* 0x000e240000001000 */
[----:B0-----:R-:W-:-:S04]  /*2cf0*/  FFMA R21, R29, R24, -1 ;  /* 0xbf8000001d157423 */ /* 0x001fc80000000018 */
[----:B------:R-:W-:-:S04]  /*2d00*/  FADD.FTZ R21, -R21, -RZ ;  /* 0x800000ff15157221 */ /* 0x000fc80000010100 */
[CCC-:B------:R-:W-:Y:S01]  /*2d10*/  FFMA.RM R17, R24.reuse, R21.reuse, R24.reuse ;  /* 0x0000001518117223 */ /* 0x1c0fe20000004018 */
[----:B------:R-:W-:Y:S01]  /*2d20*/  FFMA.RP R24, R24, R21, R24 ;  /* 0x0000001518187223 */ /* 0x000fe20000008018 */
[----:B------:R-:W-:-:S04]  /*2d30*/  HFMA2 R21, -RZ, RZ, 0, 1.78813934326171875e-07 ;  /* 0x00000003ff157431 */ /* 0x000fc800000001ff */
[C---:B------:R-:W-:Y:S02]  /*2d40*/  FSETP.NEU.FTZ.AND P0, PT, R17.reuse, R24, PT ;  /* 0x000000181100720b */ /* 0x040fe40003f1d000 */
[----:B------:R-:W-:Y:S02]  /*2d50*/  LOP3.LUT R17, R17, 0x7fffff, RZ, 0xc0, !PT ;  /* 0x007fffff11117812 */ /* 0x000fe400078ec0ff */
[----:B------:R-:W-:Y:S02]  /*2d60*/  SEL R23, RZ, 0xffffffff, !P0 ;  /* 0xffffffffff177807 */ /* 0x000fe40004000000 */
[----:B------:R-:W-:Y:S02]  /*2d70*/  SHF.L.U32 R24, R21, R22, RZ ;  /* 0x0000001615187219 */ /* 0x000fe400000006ff */
[----:B------:R-:W-:Y:S02]  /*2d80*/  LOP3.LUT R17, R17, 0x800000, RZ, 0xfc, !PT ;  /* 0x0080000011117812 */ /* 0x000fe400078efcff */
[----:B------:R-:W-:-:S02]  /*2d90*/  IADD3 R23, PT, PT, -R23, RZ, RZ ;  /* 0x000000ff17177210 */ /* 0x000fc40007ffe1ff */
[----:B------:R-:W-:Y:S02]  /*2da0*/  LOP3.LUT R21, R24, R17, RZ, 0xc0, !PT ;  /* 0x0000001118157212 */ /* 0x000fe400078ec0ff */
[-C--:B------:R-:W-:Y:S02]  /*2db0*/  LOP3.LUT P1, RZ, R23, R22.reuse, R17, 0xf8, !PT ;  /* 0x0000001617ff7212 */ /* 0x080fe4000782f811 */
[----:B------:R-:W-:Y:S02]  /*2dc0*/  SHF.R.U32.HI R21, RZ, R22, R21 ;  /* 0x00000016ff157219 */ /* 0x000fe40000011615 */
[----:B------:R-:W-:Y:S02]  /*2dd0*/  SHF.R.U32.HI R18, RZ, R18, R17 ;  /* 0x00000012ff127219 */ /* 0x000fe40000011611 */
[C---:B------:R-:W-:Y:S02]  /*2de0*/  LOP3.LUT P0, RZ, R21.reuse, 0x1, RZ, 0xc0, !PT ;  /* 0x0000000115ff7812 */ /* 0x040fe4000780c0ff */
[----:B------:R-:W-:-:S04]  /*2df0*/  LOP3.LUT P2, RZ, R21, 0x2, RZ, 0xc0, !PT ;  /* 0x0000000215ff7812 */ /* 0x000fc8000784c0ff */
[----:B------:R-:W-:Y:S02]  /*2e00*/  PLOP3.LUT P0, PT, P0, P1, P2, 0xe0, 0x0 ;  /* 0x000000000000781c */ /* 0x000fe40000703c20 */
[----:B------:R-:W-:Y:S02]  /*2e10*/  LOP3.LUT P1, RZ, R11, 0x7fffff, RZ, 0xc0, !PT ;  /* 0x007fffff0bff7812 */ /* 0x000fe4000782c0ff */
[----:B------:R-:W-:-:S04]  /*2e20*/  SEL R21, RZ, 0x1, !P0 ;  /* 0x00000001ff157807 */ /* 0x000fc80004000000 */
[----:B------:R-:W-:-:S04]  /*2e30*/  IADD3 R21, PT, PT, -R21, RZ, RZ ;  /* 0x000000ff15157210 */ /* 0x000fc80007ffe1ff */
[----:B------:R-:W-:-:S13]  /*2e40*/  ISETP.GE.AND P0, PT, R21, RZ, PT ;  /* 0x000000ff1500720c */ /* 0x000fda0003f06270 */
[----:B------:R-:W-:-:S04]  /*2e50*/  @!P0 IADD3 R18, PT, PT, R18, 0x1, RZ ;  /* 0x0000000112128810 */ /* 0x000fc80007ffe0ff */
[----:B------:R-:W-:-:S04]  /*2e60*/  @!P1 SHF.L.U32 R18, R18, 0x1, RZ ;  /* 0x0000000112129819 */ /* 0x000fc800000006ff */
[----:B------:R-:W-:Y:S01]  /*2e70*/  LOP3.LUT R21, R18, 0x80000000, R11, 0xf8, !PT ;  /* 0x8000000012157812 */ /* 0x000fe200078ef80b */
[----:B------:R-:W-:Y:S06]  /*2e80*/  BRA `(.L_x_105) ;  /* 0x0000000000047947 */ /* 0x000fec0003800000 */
.L_x_106:
[----:B------:R0:W1:Y:S02]  /*2e90*/  MUFU.RCP R21, R11 ;  /* 0x0000000b00157308 */ /* 0x0000640000001000 */
.L_x_105:
[----:B------:R-:W-:Y:S05]  /*2ea0*/  BSYNC.RECONVERGENT B0 ;  /* 0x0000000000007941 */ /* 0x000fea0003800200 */
.L_x_103:
[----:B------:R-:W-:-:S04]  /*2eb0*/  MOV R17, 0x0 ;  /* 0x0000000000117802 */ /* 0x000fc80000000f00 */
[----:B01----:R-:W-:Y:S05]  /*2ec0*/  RET.REL.NODEC R16 `(_Z20nbodyCoalescedKernelPK6float4S1_PS_S2_if) ;  /* 0xffffffd0104c7950 */ /* 0x003fea0003c3ffff */
        .weak           $__internal_1_$__cuda_sm20_sqrt_rn_f32_slowpath
        .type           $__internal_1_$__cuda_sm20_sqrt_rn_f32_slowpath,@function
        .size           $__internal_1_$__cuda_sm20_sqrt_rn_f32_slowpath,($__internal_2_$__cuda_sm3x_div_rn_noftz_f32_slowpath - $__internal_1_$__cuda_sm20_sqrt_rn_f32_slowpath)
$__internal_1_$__cuda_sm20_sqrt_rn_f32_slowpath:
[----:B------:R-:W-:-:S13]  /*2ed0*/  LOP3.LUT P0, RZ, R11, 0x7fffffff, RZ, 0xc0, !PT ;  /* 0x7fffffff0bff7812 */ /* 0x000fda000780c0ff */
[----:B------:R-:W-:Y:S01]  /*2ee0*/  @!P0 MOV R22, R11 ;  /* 0x0000000b00168202 */ /* 0x000fe20000000f00 */
[----:B------:R-:W-:Y:S06]  /*2ef0*/  @!P0 BRA `(.L_x_107) ;  /* 0x0000000000408947 */ /* 0x000fec0003800000 */
[----:B------:R-:W-:-:S13]  /*2f00*/  FSETP.GEU.FTZ.AND P0, PT, R11, RZ, PT ;  /* 0x000000ff0b00720b */ /* 0x000fda0003f1e000 */
[----:B------:R-:W-:Y:S01]  /*2f10*/  @!P0 MOV R22, 0x7fffffff ;  /* 0x7fffffff00168802 */ /* 0x000fe20000000f00 */
[----:B------:R-:W-:Y:S06]  /*2f20*/  @!P0 BRA `(.L_x_107) ;  /* 0x0000000000348947 */ /* 0x000fec0003800000 */
[----:B------:R-:W-:-:S13]  /*2f30*/  FSETP.GTU.FTZ.AND P0, PT, |R11|, +INF , PT ;  /* 0x7f8000000b00780b */ /* 0x000fda0003f1c200 */
[----:B------:R-:W-:Y:S01]  /*2f40*/  @P0 FADD.FTZ R22, R11, 1 ;  /* 0x3f8000000b160421 */ /* 0x000fe20000010000 */
[----:B------:R-:W-:Y:S06]  /*2f50*/  @P0 BRA `(.L_x_107) ;  /* 0x0000000000280947 */ /* 0x000fec0003800000 */
[----:B------:R-:W-:-:S13]  /*2f60*/  FSETP.NEU.FTZ.AND P0, PT, |R11|, +INF , PT ;  /* 0x7f8000000b00780b */ /* 0x000fda0003f1d200 */
[----:B------:R-:W-:Y:S01]  /*2f70*/  @P0 FFMA R23, R11, 1.84467440737095516160e+19, RZ ;  /* 0x5f8000000b170823 */ /* 0x000fe200000000ff */
[----:B------:R-:W-:-:S03]  /*2f80*/  @!P0 MOV R22, R11 ;  /* 0x0000000b00168202 */ /* 0x000fc60000000f00 */
[----:B------:R-:W0:Y:S02]  /*2f90*/  @P0 MUFU.RSQ R21, R23 ;  /* 0x0000001700150308 */ /* 0x000e240000001400 */
[----:B0-----:R-:W-:Y:S01]  /*2fa0*/  @P0 FMUL.FTZ R18, R23, R21 ;  /* 0x0000001517120220 */ /* 0x001fe20000410000 */
[----:B------:R-:W-:-:S03]  /*2fb0*/  @P0 FMUL.FTZ R21, R21, 0.5 ;  /* 0x3f00000015150820 */ /* 0x000fc60000410000 */
[----:B------:R-:W-:-:S04]  /*2fc0*/  @P0 FADD.FTZ R17, -R18, -RZ ;  /* 0x800000ff12110221 */ /* 0x000fc80000010100 */
[----:B------:R-:W-:-:S04]  /*2fd0*/  @P0 FFMA R17, R18, R17, R23 ;  /* 0x0000001112110223 */ /* 0x000fc80000000017 */
[----:B------:R-:W-:-:S04]  /*2fe0*/  @P0 FFMA R17, R17, R21, R18 ;  /* 0x0000001511110223 */ /* 0x000fc80000000012 */
[----:B------:R-:W-:-:S07]  /*2ff0*/  @P0 FMUL.FTZ R22, R17, 2.3283064365386962891e-10 ;  /* 0x2f80000011160820 */ /* 0x000fce0000410000 */
.L_x_107:
[----:B------:R-:W-:-:S04]  /*3000*/  HFMA2 R17, -RZ, RZ, 0, 0 ;  /* 0x00000000ff117431 */ /* 0x000fc800000001ff */
[----:B------:R-:W-:Y:S05]  /*3010*/  RET.REL.NODEC R16 `(_Z20nbodyCoalescedKernelPK6float4S1_PS_S2_if) ;  /* 0xffffffcc10f87950 */ /* 0x000fea0003c3ffff */
        .weak           $__internal_2_$__cuda_sm3x_div_rn_noftz_f32_slowpath
        .type           $__internal_2_$__cuda_sm3x_div_rn_noftz_f32_slowpath,@function
        .size           $__internal_2_$__cuda_sm3x_div_rn_noftz_f32_slowpath,(.L_x_122 - $__internal_2_$__cuda_sm3x_div_rn_noftz_f32_slowpath)
$__internal_2_$__cuda_sm3x_div_rn_noftz_f32_slowpath:
[----:B------:R-:W-:Y:S01]  /*3020*/  SHF.R.U32.HI R16, RZ, 0x17, R15 ;  /* 0x00000017ff107819 */ /* 0x000fe2000001160f */
[----:B------:R-:W-:Y:S01]  /*3030*/  BSSY.RECONVERGENT B0, `(.L_x_108) ;  /* 0x0000063000007945 */ /* 0x000fe20003800200 */
[----:B------:R-:W-:Y:S02]  /*3040*/  SHF.R.U32.HI R19, RZ, 0x17, R28 ;  /* 0x00000017ff137819 */ /* 0x000fe4000001161c */
[----:B------:R-:W-:Y:S02]  /*3050*/  LOP3.LUT R16, R16, 0xff, RZ, 0xc0, !PT ;  /* 0x000000ff10107812 */ /* 0x000fe400078ec0ff */
[----:B------:R-:W-:Y:S02]  /*3060*/  LOP3.LUT R19, R19, 0xff, RZ, 0xc0, !PT ;  /* 0x000000ff13137812 */ /* 0x000fe400078ec0ff */
[----:B------:R-:W-:Y:S02]  /*3070*/  IADD3 R11, PT, PT, R16, -0x1, RZ ;  /* 0xffffffff100b7810 */ /* 0x000fe40007ffe0ff */
[----:B------:R-:W-:-:S02]  /*3080*/  IADD3 R17, PT, PT, R19, -0x1, RZ ;  /* 0xffffffff13117810 */ /* 0x000fc40007ffe0ff */
[----:B------:R-:W-:Y:S02]  /*3090*/  ISETP.GT.U32.AND P0, PT, R11, 0xfd, PT ;  /* 0x000000fd0b00780c */ /* 0x000fe40003f04070 */
[----:B------:R-:W-:Y:S02]  /*30a0*/  MOV R23, R15 ;  /* 0x0000000f00177202 */ /* 0x000fe40000000f00 */
[----:B------:R-:W-:-:S13]  /*30b0*/  ISETP.GT.U32.OR P0, PT, R17, 0xfd, P0 ;  /* 0x000000fd1100780c */ /* 0x000fda0000704470 */
[----:B------:R-:W-:Y:S01]  /*30c0*/  @!P0 MOV R21, RZ ;  /* 0x000000ff00158202 */ /* 0x000fe20000000f00 */
[----:B------:R-:W-:Y:S06]  /*30d0*/  @!P0 BRA `(.L_x_109) ;  /* 0x00000000005c8947 */ /* 0x000fec0003800000 */
[----:B------:R-:W-:Y:S02]  /*30e0*/  FSETP.GTU.FTZ.AND P0, PT, |R28|, +INF , PT ;  /* 0x7f8000001c00780b */ /* 0x000fe40003f1c200 */
[----:B------:R-:W-:-:S04]  /*30f0*/  FSETP.GTU.FTZ.AND P1, PT, |R15|, +INF , PT ;  /* 0x7f8000000f00780b */ /* 0x000fc80003f3c200 */
[----:B------:R-:W-:-:S13]  /*3100*/  PLOP3.LUT P0, PT, P0, P1, PT, 0xf8, 0x8f ;  /* 0x00000000008f781c */ /* 0x000fda0000703f70 */
[----:B------:R-:W-:Y:S05]  /*3110*/  @P0 BRA `(.L_x_110) ;  /* 0x00000004004c0947 */ /* 0x000fea0003800000 */
[----:B------:R-:W-:-:S13]  /*3120*/  LOP3.LUT P0, RZ, R23, 0x7fffffff, R28, 0xc8, !PT ;  /* 0x7fffffff17ff7812 */ /* 0x000fda000780c81c */
[----:B------:R-:W-:Y:S05]  /*3130*/  @!P0 BRA `(.L_x_111) ;  /* 0x00000004003c8947 */ /* 0x000fea0003800000 */
[C---:B------:R-:W-:Y:S02]  /*3140*/  FSETP.NEU.FTZ.AND P2, PT, |R28|.reuse, +INF , PT ;  /* 0x7f8000001c00780b */ /* 0x040fe40003f5d200 */
[----:B------:R-:W-:Y:S02]  /*3150*/  FSETP.NEU.FTZ.AND P1, PT, |R15|, +INF , PT ;  /* 0x7f8000000f00780b */ /* 0x000fe40003f3d200 */
[----:B------:R-:W-:-:S11]  /*3160*/  FSETP.NEU.FTZ.AND P0, PT, |R28|, +INF , PT ;  /* 0x7f8000001c00780b */ /* 0x000fd60003f1d200 */
[----:B------:R-:W-:Y:S05]  /*3170*/  @!P1 BRA !P2, `(.L_x_111) ;  /* 0x00000004002c9947 */ /* 0x000fea0005000000 */
[----:B------:R-:W-:-:S04]  /*3180*/  LOP3.LUT P2, RZ, R28, 0x7fffffff, RZ, 0xc0, !PT ;  /* 0x7fffffff1cff7812 */ /* 0x000fc8000784c0ff */
[----:B------:R-:W-:-:S13]  /*3190*/  PLOP3.LUT P1, PT, P1, P2, PT, 0x2f, 0xf2 ;  /* 0x0000000000f2781c */ /* 0x000fda0000f24577 */
[----:B------:R-:W-:Y:S05]  /*31a0*/  @P1 BRA `(.L_x_112) ;  /* 0x0000000400181947 */ /* 0x000fea0003800000 */
[----:B------:R-:W-:-:S04]  /*31b0*/  LOP3.LUT P1, RZ, R23, 0x7fffffff, RZ, 0xc0, !PT ;  /* 0x7fffffff17ff7812 */ /* 0x000fc8000782c0ff */
[----:B------:R-:W-:-:S13]  /*31c0*/  PLOP3.LUT P0, PT, P0, P1, PT, 0x2f, 0xf2 ;  /* 0x0000000000f2781c */ /* 0x000fda0000702577 */
[----:B------:R-:W-:Y:S05]  /*31d0*/  @P0 BRA `(.L_x_113) ;  /* 0x0000000400000947 */ /* 0x000fea0003800000 */
[----:B------:R-:W-:Y:S02]  /*31e0*/  ISETP.GE.AND P0, PT, R17, RZ, PT ;  /* 0x000000ff1100720c */ /* 0x000fe40003f06270 */
[----:B------:R-:W-:-:S11]  /*31f0*/  ISETP.GE.AND P1, PT, R11, RZ, PT ;  /* 0x000000ff0b00720c */ /* 0x000fd60003f26270 */
[----:B------:R-:W-:Y:S01]  /*3200*/  @P0 MOV R21, RZ ;  /* 0x000000ff00150202 */ /* 0x000fe20000000f00 */
[----:B------:R-:W-:Y:S01]  /*3210*/  @!P0 FFMA R28, R28, 1.84467440737095516160e+19, RZ ;  /* 0x5f8000001c1c8823 */ /* 0x000fe200000000ff */
[----:B------:R-:W-:Y:S01]  /*3220*/  @!P0 MOV R21, 0xffffffc0 ;  /* 0xffffffc000158802 */ /* 0x000fe20000000f00 */
[----:B------:R-:W-:-:S03]  /*3230*/  @!P1 FFMA R23, R15, 1.84467440737095516160e+19, RZ ;  /* 0x5f8000000f179823 */ /* 0x000fc600000000ff */
[----:B------:R-:W-:-:S07]  /*3240*/  @!P1 IADD3 R21, PT, PT, R21, 0x40, RZ ;  /* 0x0000004015159810 */ /* 0x000fce0007ffe0ff */
.L_x_109:
[----:B------:R-:W-:Y:S01]  /*3250*/  LEA R22, R16, 0xc0800000, 0x17 ;  /* 0xc080000010167811 */ /* 0x000fe200078eb8ff */
[----:B------:R-:W-:Y:S01]  /*3260*/  BSSY.RECONVERGENT B1, `(.L_x_114) ;  /* 0x0000036000017945 */ /* 0x000fe20003800200 */
[----:B------:R-:W-:Y:S02]  /*3270*/  IADD3 R19, PT, PT, R19, -0x7f, RZ ;  /* 0xffffff8113137810 */ /* 0x000fe40007ffe0ff */
[----:B------:R-:W-:-:S03]  /*3280*/  IADD3 R23, PT, PT, -R22, R23, RZ ;  /* 0x0000001716177210 */ /* 0x000fc60007ffe1ff */
[----:B------:R-:W-:Y:S01]  /*3290*/  IMAD R28, R19, -0x800000, R28 ;  /* 0xff800000131c7824 */ /* 0x000fe200078e021c */
[----:B------:R-:W0:Y:S01]  /*32a0*/  MUFU.RCP R22, R23 ;  /* 0x0000001700167308 */ /* 0x000e220000001000 */
[----:B------:R-:W-:-:S04]  /*32b0*/  FADD.FTZ R17, -R23, -RZ ;  /* 0x800000ff17117221 */ /* 0x000fc80000010100 */
[----:B0-----:R-:W-:-:S04]  /*32c0*/  FFMA R11, R22, R17, 1 ;  /* 0x3f800000160b7423 */ /* 0x001fc80000000011 */
[----:B------:R-:W-:-:S04]  /*32d0*/  FFMA R11, R22, R11, R22 ;  /* 0x0000000b160b7223 */ /* 0x000fc80000000016 */
[----:B------:R-:W-:-:S04]  /*32e0*/  FFMA R24, R28, R11, RZ ;  /* 0x0000000b1c187223 */ /* 0x000fc800000000ff */
[----:B------:R-:W-:-:S04]  /*32f0*/  FFMA R22, R17, R24, R28 ;  /* 0x0000001811167223 */ /* 0x000fc8000000001c */
[----:B------:R-:W-:Y:S01]  /*3300*/  FFMA R22, R11, R22, R24 ;  /* 0x000000160b167223 */ /* 0x000fe20000000018 */
[----:B------:R-:W-:-:S03]  /*3310*/  IADD3 R24, PT, PT, R19, 0x7f, -R16 ;  /* 0x0000007f13187810 */ /* 0x000fc60007ffe810 */
[----:B------:R-:W-:Y:S01]  /*3320*/  FFMA R17, R17, R22, R28 ;  /* 0x0000001611117223 */ /* 0x000fe2000000001c */
[----:B------:R-:W-:-:S03]  /*3330*/  IADD3 R24, PT, PT, R24, R21, RZ ;  /* 0x0000001518187210 */ /* 0x000fc60007ffe0ff */
[----:B------:R-:W-:-:S05]  /*3340*/  FFMA R23, R11, R17, R22 ;  /* 0x000000110b177223 */ /* 0x000fca0000000016 */
[----:B------:R-:W-:-:S04]  /*3350*/  SHF.R.U32.HI R16, RZ, 0x17, R23 ;  /* 0x00000017ff107819 */ /* 0x000fc80000011617 */
[----:B------:R-:W-:-:S04]  /*3360*/  LOP3.LUT R19, R16, 0xff, RZ, 0xc0, !PT ;  /* 0x000000ff10137812 */ /* 0x000fc800078ec0ff */
[----:B------:R-:W-:-:S04]  /*3370*/  IADD3 R16, PT, PT, R19, R24, RZ ;  /* 0x0000001813107210 */ /* 0x000fc80007ffe0ff */
[----:B------:R-:W-:-:S04]  /*3380*/  IADD3 R19, PT, PT, R16, -0x1, RZ ;  /* 0xffffffff10137810 */ /* 0x000fc80007ffe0ff */
[----:B------:R-:W-:-:S13]  /*3390*/  ISETP.GE.U32.AND P0, PT, R19, 0xfe, PT ;  /* 0x000000fe1300780c */ /* 0x000fda0003f06070 */
[----:B------:R-:W-:Y:S05]  /*33a0*/  @!P0 BRA `(.L_x_115) ;  /* 0x0000000000808947 */ /* 0x000fea0003800000 */
[----:B------:R-:W-:-:S13]  /*33b0*/  ISETP.GT.AND P0, PT, R16, 0xfe, PT ;  /* 0x000000fe1000780c */ /* 0x000fda0003f04270 */
[----:B------:R-:W-:Y:S05]  /*33c0*/  @P0 BRA `(.L_x_116) ;  /* 0x00000000006c0947 */ /* 0x000fea0003800000 */
[----:B------:R-:W-:-:S13]  /*33d0*/  ISETP.GE.AND P0, PT, R16, 0x1, PT ;  /* 0x000000011000780c */ /* 0x000fda0003f06270 */
[----:B------:R-:W-:Y:S05]  /*33e0*/  @P0 BRA `(.L_x_117) ;  /* 0x0000000000740947 */ /* 0x000fea0003800000 */
[----:B------:R-:W-:Y:S02]  /*33f0*/  ISETP.GE.AND P0, PT, R16, -0x18, PT ;  /* 0xffffffe81000780c */ /* 0x000fe40003f06270 */
[----:B------:R-:W-:-:S11]  /*3400*/  LOP3.LUT R23, R23, 0x80000000, RZ, 0xc0, !PT ;  /* 0x8000000017177812 */ /* 0x000fd600078ec0ff */
[----:B------:R-:W-:Y:S05]  /*3410*/  @!P0 BRA `(.L_x_117) ;  /* 0x0000000000688947 */ /* 0x000fea0003800000 */
[CCC-:B------:R-:W-:Y:S01]  /*3420*/  FFMA.RZ R19, R11.reuse, R17.reuse, R22.reuse ;  /* 0x000000110b137223 */ /* 0x1c0fe2000000c016 */
[CCC-:B------:R-:W-:Y:S01]  /*3430*/  FFMA.RP R21, R11.reuse, R17.reuse, R22.reuse ;  /* 0x000000110b157223 */ /* 0x1c0fe20000008016 */
[----:B------:R-:W-:Y:S01]  /*3440*/  FFMA.RM R22, R11, R17, R22 ;  /* 0x000000110b167223 */ /* 0x000fe20000004016 */
[C---:B------:R-:W-:Y:S02]  /*3450*/  IADD3 R11, PT, PT, R16.reuse, 0x20, RZ ;  /* 0x00000020100b7810 */ /* 0x040fe40007ffe0ff */
[----:B------:R-:W-:Y:S02]  /*3460*/  LOP3.LUT R19, R19, 0x7fffff, RZ, 0xc0, !PT ;  /* 0x007fffff13137812 */ /* 0x000fe400078ec0ff */
[C---:B------:R-:W-:Y:S02]  /*3470*/  ISETP.NE.AND P2, PT, R16.reuse, RZ, PT ;  /* 0x000000ff1000720c */ /* 0x040fe40003f45270 */
[----:B------:R-:W-:Y:S02]  /*3480*/  LOP3.LUT R24, R19, 0x800000, RZ, 0xfc, !PT ;  /* 0x0080000013187812 */ /* 0x000fe400078efcff */
[----:B------:R-:W-:-:S02]  /*3490*/  ISETP.NE.AND P1, PT, R16, RZ, PT ;  /* 0x000000ff1000720c */ /* 0x000fc40003f25270 */
[----:B------:R-:W-:Y:S02]  /*34a0*/  IADD3 R16, PT, PT, -R16, RZ, RZ ;  /* 0x000000ff10107210 */ /* 0x000fe40007ffe1ff */
[----:B------:R-:W-:Y:S02]  /*34b0*/  SHF.L.U32 R11, R24, R11, RZ ;  /* 0x0000000b180b7219 */ /* 0x000fe400000006ff */
[----:B------:R-:W-:Y:S02]  /*34c0*/  FSETP.NEU.FTZ.AND P0, PT, R21, R22, PT ;  /* 0x000000161500720b */ /* 0x000fe40003f1d000 */
[----:B------:R-:W-:Y:S02]  /*34d0*/  SEL R17, R16, RZ, P2 ;  /* 0x000000ff10117207 */ /* 0x000fe40001000000 */
[----:B------:R-:W-:Y:S02]  /*34e0*/  ISETP.NE.AND P1, PT, R11, RZ, P1 ;  /* 0x000000ff0b00720c */ /* 0x000fe40000f25270 */
[----:B------:R-:W-:-:S02]  /*34f0*/  SHF.R.U32.HI R24, RZ, R17, R24 ;  /* 0x00000011ff187219 */ /* 0x000fc40000011618 */
[----:B------:R-:W-:Y:S02]  /*3500*/  PLOP3.LUT P0, PT, P0, P1, PT, 0xf8, 0x8f ;  /* 0x00000000008f781c */ /* 0x000fe40000703f70 */
[----:B------:R-:W-:Y:S02]  /*3510*/  SHF.R.U32.HI R16, RZ, 0x1, R24 ;  /* 0x00000001ff107819 */ /* 0x000fe40000011618 */
[----:B------:R-:W-:-:S04]  /*3520*/  SEL R11, RZ, 0x1, !P0 ;  /* 0x00000001ff0b7807 */ /* 0x000fc80004000000 */
[----:B------:R-:W-:-:S04]  /*3530*/  LOP3.LUT R11, R11, 0x1, R16, 0xf8, !PT ;  /* 0x000000010b0b7812 */ /* 0x000fc800078ef810 */
[----:B------:R-:W-:-:S04]  /*3540*/  LOP3.LUT R11, R11, R24, RZ, 0xc0, !PT ;  /* 0x000000180b0b7212 */ /* 0x000fc800078ec0ff */
[----:B------:R-:W-:-:S04]  /*3550*/  IADD3 R16, PT, PT, R16, R11, RZ ;  /* 0x0000000b10107210 */ /* 0x000fc80007ffe0ff */
[----:B------:R-:W-:Y:S01]  /*3560*/  LOP3.LUT R23, R16, R23, RZ, 0xfc, !PT ;  /* 0x0000001710177212 */ /* 0x000fe200078efcff */
[----:B------:R-:W-:Y:S06]  /*3570*/  BRA `(.L_x_117) ;  /* 0x0000000000107947 */ /* 0x000fec0003800000 */
.L_x_116:
[----:B------:R-:W-:-:S04]  /*3580*/  LOP3.LUT R23, R23, 0x80000000, RZ, 0xc0, !PT ;  /* 0x8000000017177812 */ /* 0x000fc800078ec0ff */
[----:B------:R-:W-:Y:S01]  /*3590*/  LOP3.LUT R23, R23, 0x7f800000, RZ, 0xfc, !PT ;  /* 0x7f80000017177812 */ /* 0x000fe200078efcff */
[----:B------:R-:W-:Y:S06]  /*35a0*/  BRA `(.L_x_117) ;  /* 0x0000000000047947 */ /* 0x000fec0003800000 */
.L_x_115:
[----:B------:R-:W-:-:S07]  /*35b0*/  LEA R23, R24, R23, 0x17 ;  /* 0x0000001718177211 */ /* 0x000fce00078eb8ff */
.L_x_117:
[----:B------:R-:W-:Y:S05]  /*35c0*/  BSYNC.RECONVERGENT B1 ;  /* 0x0000000000017941 */ /* 0x000fea0003800200 */
.L_x_114:
[----:B------:R-:W-:Y:S05]  /*35d0*/  BRA `(.L_x_118) ;  /* 0x0000000000207947 */ /* 0x000fea0003800000 */
.L_x_113:
[----:B------:R-:W-:-:S04]  /*35e0*/  LOP3.LUT R23, R23, 0x80000000, R28, 0x48, !PT ;  /* 0x8000000017177812 */ /* 0x000fc800078e481c */
[----:B------:R-:W-:Y:S01]  /*35f0*/  LOP3.LUT R23, R23, 0x7f800000, RZ, 0xfc, !PT ;  /* 0x7f80000017177812 */ /* 0x000fe200078efcff */
[----:B------:R-:W-:Y:S06]  /*3600*/  BRA `(.L_x_118) ;  /* 0x0000000000147947 */ /* 0x000fec0003800000 */
.L_x_112:
[----:B------:R-:W-:Y:S01]  /*3610*/  LOP3.LUT R23, R23, 0x80000000, R28, 0x48, !PT ;  /* 0x8000000017177812 */ /* 0x000fe200078e481c */
[----:B------:R-:W-:Y:S06]  /*3620*/  BRA `(.L_x_118) ;  /* 0x00000000000c7947 */ /* 0x000fec0003800000 */
.L_x_111:
[----:B------:R-:W0:Y:S01]  /*3630*/  MUFU.RSQ R23, -QNAN ;  /* 0xffc0000000177908 */ /* 0x000e220000001400 */
[----:B------:R-:W-:Y:S05]  /*3640*/  BRA `(.L_x_118) ;  /* 0x0000000000047947 */ /* 0x000fea0003800000 */
.L_x_110:
[----:B------:R-:W-:-:S07]  /*3650*/  FADD.FTZ R23, R28, R15 ;  /* 0x0000000f1c177221 */ /* 0x000fce0000010000 */
.L_x_118:
[----:B------:R-:W-:Y:S05]  /*3660*/  BSYNC.RECONVERGENT B0 ;  /* 0x0000000000007941 */ /* 0x000fea0003800200 */
.L_x_108:
[----:B------:R-:W-:Y:S01]  /*3670*/  HFMA2 R19, -RZ, RZ, 0, 0 ;  /* 0x00000000ff137431 */ /* 0x000fe200000001ff */
[----:B0-----:R-:W-:-:S03]  /*3680*/  MOV R11, R23 ;  /* 0x00000017000b7202 */ /* 0x001fc60000000f00 */
[----:B------:R-:W-:Y:S05]  /*3690*/  RET.REL.NODEC R18 `(_Z20nbodyCoalescedKernelPK6float4S1_PS_S2_if) ;  /* 0xffffffc812587950 */ /* 0x000fea0003c3ffff */
.L_x_119:
[----:B------:R-:W-:-:S00]  /*36a0*/  BRA `(.L_x_119) ;  /* 0xfffffffc00fc7947 */ /* 0x000fc0000383ffff */
[----:B------:R-:W-:-:S00]  /*36b0*/  NOP ;  /* 0x0000000000007918 */ /* 0x000fc00000000000 */
        /* <DEDUP_REMOVED lines=12> */
.L_x_122:


//--------------------- .nv.shared._Z20nbodyCoalescedKernelPK6float4S1_PS_S2_if --------------------------
	.section	.nv.shared._Z20nbodyCoalescedKernelPK6float4S1_PS_S2_if,"aw",@nobits
	.sectionflags	@""
	.align	16
	.zero		1024


//--------------------- .nv.shared.reserved.0     --------------------------
	.section	.nv.shared.reserved.0,"aw",@nobits
	.weak		__nv_reservedSMEM_offset_0_alias
	.size		__nv_reservedSMEM_offset_0_alias, 0, 64
	.other		__nv_reservedSMEM_offset_0_alias,@"STO_CUDA_RESERVED_SHARED STV_DEFAULT"
__nv_reservedSMEM_offset_0_alias:
	.zero		0
	.zero		64


//--------------------- .nv.constant0._Z20nbodyCoalescedKernelPK6float4S1_PS_S2_if --------------------------
	.section	.nv.constant0._Z20nbodyCoalescedKernelPK6float4S1_PS_S2_if,"a",@progbits
	.sectionflags	@""
	.align	4
.nv.constant0._Z20nbodyCoalescedKernelPK6float4S1_PS_S2_if:
	.zero		936


//--------------------- SYMBOLS --------------------------

	.type		.nv.reservedSmem.offset0,@object
	.size		.nv.reservedSmem.offset0,0x4
	.type		.nv.reservedSmem.cap,@object
	.size		.nv.reservedSmem.cap,0x4
